	.target	sm_90a

	.elftype	@"ET_EXEC"


//--------------------- .note.nv.tkinfo           --------------------------
	.section	.note.nv.tkinfo,"",@"SHT_NOTE"
	.sectionflags	@"SHF_NOTE_NV_TKINFO"
	.tkinfo
        /*0018*/ 	.word	0x00000002
        /*0030*/ 	.string	""
        /*0030*/ 	.string	"ptxas"
        /*0030*/ 	.string	"Cuda compilation tools, release 13.0, V13.0.88"
        /*0030*/ 	.string	"Build cuda_13.0.r13.0/compiler.36424714_0"
        /*0030*/ 	.string	"-arch sm_90a -m 64 "



//--------------------- .note.nv.cuinfo           --------------------------
	.section	.note.nv.cuinfo,"",@"SHT_NOTE"
	.sectionflags	@"SHF_NOTE_NV_CUINFO"
        /*0018*/ 	.short	0x0002
        /*001a*/ 	.short	0x005a
        /*001c*/ 	.short	0x0082
	.zero		2


//--------------------- .nv.info                  --------------------------
	.section	.nv.info,"",@"SHT_CUDA_INFO"
	.align	4


	//----- nvinfo : EIATTR_REGCOUNT
	.align		4
        /*0000*/ 	.byte	0x04, 0x2f
        /*0002*/ 	.short	(.L_15 - .L_14)
	.align		4
.L_14:
        /*0004*/ 	.word	index@(_ZN7cutlass13device_kernelINS_4gemm6kernel13GemmUniversalIN4cute5tupleIJiiiiEEENS1_10collective13CollectiveMmaINS1_34MainloopSm90TmaGmmaWarpSpecializedILi2ENS5_IJNS4_1CILi1EEESB_SB_EEENS1_32KernelTmaWarpSpecializedPingpongEEENS5_IJNSA_ILi64EEENSA_ILi128EEESF_EEENS_10tfloat32_tENS5_IJlSB_lEEESI_SJ_NS4_8TiledMMAINS4_8MMA_AtomIJNS4_4SM904GMMA30MMA_64x128x8_F32TF32TF32_SS_TNILNSN_7ScaleInE1ELSP_1EEEEEENS4_6LayoutISC_NS5_IJNSA_ILi0EEEST_ST_EEEEENS5_IJNS4_10UnderscoreESW_SW_EEEEENS4_13SM90_TMA_LOADENS4_14ComposedLayoutINS4_7SwizzleILi3ELi4ELi3EEENS4_18smem_ptr_flag_bitsILi32EEENSS_INS5_IJNSA_ILi8EEENSA_ILi32EEEEEENS5_IJS16_SB_EEEEEEEvNS4_8identityESZ_S1A_vS1B_EENS_8epilogue10collective6detail29Sm90TmaWarpSpecializedAdapterINS1E_15DefaultEpilogueISI_SJ_SJ_NS1D_6thread17LinearCombinationISI_Li1EffLNS1I_9ScaleType4KindE0ELNS_15FloatRoundStyleE2ESI_EENS1_15EpilogueDefaultEEEEEvvEEEEvNT_6ParamsE)
        /*0008*/ 	.word	0x000000a8


	//----- nvinfo : EIATTR_FRAME_SIZE
	.align		4
.L_15:
        /*000c*/ 	.byte	0x04, 0x11
        /*000e*/ 	.short	(.L_17 - .L_16)
	.align		4
.L_16:
        /*0010*/ 	.word	index@(_ZN7cutlass13device_kernelINS_4gemm6kernel13GemmUniversalIN4cute5tupleIJiiiiEEENS1_10collective13CollectiveMmaINS1_34MainloopSm90TmaGmmaWarpSpecializedILi2ENS5_IJNS4_1CILi1EEESB_SB_EEENS1_32KernelTmaWarpSpecializedPingpongEEENS5_IJNSA_ILi64EEENSA_ILi128EEESF_EEENS_10tfloat32_tENS5_IJlSB_lEEESI_SJ_NS4_8TiledMMAINS4_8MMA_AtomIJNS4_4SM904GMMA30MMA_64x128x8_F32TF32TF32_SS_TNILNSN_7ScaleInE1ELSP_1EEEEEENS4_6LayoutISC_NS5_IJNSA_ILi0EEEST_ST_EEEEENS5_IJNS4_10UnderscoreESW_SW_EEEEENS4_13SM90_TMA_LOADENS4_14ComposedLayoutINS4_7SwizzleILi3ELi4ELi3EEENS4_18smem_ptr_flag_bitsILi32EEENSS_INS5_IJNSA_ILi8EEENSA_ILi32EEEEEENS5_IJS16_SB_EEEEEEEvNS4_8identityESZ_S1A_vS1B_EENS_8epilogue10collective6detail29Sm90TmaWarpSpecializedAdapterINS1E_15DefaultEpilogueISI_SJ_SJ_NS1D_6thread17LinearCombinationISI_Li1EffLNS1I_9ScaleType4KindE0ELNS_15FloatRoundStyleE2ESI_EENS1_15EpilogueDefaultEEEEEvvEEEEvNT_6ParamsE)
        /*0014*/ 	.word	0x00000000


	//----- nvinfo : EIATTR_MIN_STACK_SIZE
	.align		4
.L_17:
        /*0018*/ 	.byte	0x04, 0x12
        /*001a*/ 	.short	(.L_19 - .L_18)
	.align		4
.L_18:
        /*001c*/ 	.word	index@(_ZN7cutlass13device_kernelINS_4gemm6kernel13GemmUniversalIN4cute5tupleIJiiiiEEENS1_10collective13CollectiveMmaINS1_34MainloopSm90TmaGmmaWarpSpecializedILi2ENS5_IJNS4_1CILi1EEESB_SB_EEENS1_32KernelTmaWarpSpecializedPingpongEEENS5_IJNSA_ILi64EEENSA_ILi128EEESF_EEENS_10tfloat32_tENS5_IJlSB_lEEESI_SJ_NS4_8TiledMMAINS4_8MMA_AtomIJNS4_4SM904GMMA30MMA_64x128x8_F32TF32TF32_SS_TNILNSN_7ScaleInE1ELSP_1EEEEEENS4_6LayoutISC_NS5_IJNSA_ILi0EEEST_ST_EEEEENS5_IJNS4_10UnderscoreESW_SW_EEEEENS4_13SM90_TMA_LOADENS4_14ComposedLayoutINS4_7SwizzleILi3ELi4ELi3EEENS4_18smem_ptr_flag_bitsILi32EEENSS_INS5_IJNSA_ILi8EEENSA_ILi32EEEEEENS5_IJS16_SB_EEEEEEEvNS4_8identityESZ_S1A_vS1B_EENS_8epilogue10collective6detail29Sm90TmaWarpSpecializedAdapterINS1E_15DefaultEpilogueISI_SJ_SJ_NS1D_6thread17LinearCombinationISI_Li1EffLNS1I_9ScaleType4KindE0ELNS_15FloatRoundStyleE2ESI_EENS1_15EpilogueDefaultEEEEEvvEEEEvNT_6ParamsE)
        /*0020*/ 	.word	0x00000000
.L_19:


//--------------------- .nv.compat                --------------------------
	.section	.nv.compat,"",@"SHT_CUDA_COMPAT_INFO"
	.align	4
        /*0000*/ 	.byte	0x02, 0x09, 0x01, 0x00, 0x02, 0x02, 0x04, 0x00, 0x02, 0x05, 0x05, 0x00, 0x03, 0x07, 0x01, 0x01
        /*0010*/ 	.byte	0x02, 0x03, 0x01, 0x00, 0x02, 0x06, 0x01, 0x00, 0x04, 0x0b, 0x08, 0x00, 0x00, 0x00, 0x00, 0x00
        /*0020*/ 	.byte	0x00, 0x00, 0x00, 0x00


//--------------------- .nv.info._ZN7cutlass13device_kernelINS_4gemm6kernel13GemmUniversalIN4cute5tupleIJiiiiEEENS1_10collective13CollectiveMmaINS1_34MainloopSm90TmaGmmaWarpSpecializedILi2ENS5_IJNS4_1CILi1EEESB_SB_EEENS1_32KernelTmaWarpSpecializedPingpongEEENS5_IJNSA_ILi64EEENSA_ILi128EEESF_EEENS_10tfloat32_tENS5_IJlSB_lEEESI_SJ_NS4_8TiledMMAINS4_8MMA_AtomIJNS4_4SM904GMMA30MMA_64x128x8_F32TF32TF32_SS_TNILNSN_7ScaleInE1ELSP_1EEEEEENS4_6LayoutISC_NS5_IJNSA_ILi0EEEST_ST_EEEEENS5_IJNS4_10UnderscoreESW_SW_EEEEENS4_13SM90_TMA_LOADENS4_14ComposedLayoutINS4_7SwizzleILi3ELi4ELi3EEENS4_18smem_ptr_flag_bitsILi32EEENSS_INS5_IJNSA_ILi8EEENSA_ILi32EEEEEENS5_IJS16_SB_EEEEEEEvNS4_8identityESZ_S1A_vS1B_EENS_8epilogue10collective6detail29Sm90TmaWarpSpecializedAdapterINS1E_15DefaultEpilogueISI_SJ_SJ_NS1D_6thread17LinearCombinationISI_Li1EffLNS1I_9ScaleType4KindE0ELNS_15FloatRoundStyleE2ESI_EENS1_15EpilogueDefaultEEEEEvvEEEEvNT_6ParamsE --------------------------
	.section	.nv.info._ZN7cutlass13device_kernelINS_4gemm6kernel13GemmUniversalIN4cute5tupleIJiiiiEEENS1_10collective13CollectiveMmaINS1_34MainloopSm90TmaGmmaWarpSpecializedILi2ENS5_IJNS4_1CILi1EEESB_SB_EEENS1_32KernelTmaWarpSpecializedPingpongEEENS5_IJNSA_ILi64EEENSA_ILi128EEESF_EEENS_10tfloat32_tENS5_IJlSB_lEEESI_SJ_NS4_8TiledMMAINS4_8MMA_AtomIJNS4_4SM904GMMA30MMA_64x128x8_F32TF32TF32_SS_TNILNSN_7ScaleInE1ELSP_1EEEEEENS4_6LayoutISC_NS5_IJNSA_ILi0EEEST_ST_EEEEENS5_IJNS4_10UnderscoreESW_SW_EEEEENS4_13SM90_TMA_LOADENS4_14ComposedLayoutINS4_7SwizzleILi3ELi4ELi3EEENS4_18smem_ptr_flag_bitsILi32EEENSS_INS5_IJNSA_ILi8EEENSA_ILi32EEEEEENS5_IJS16_SB_EEEEEEEvNS4_8identityESZ_S1A_vS1B_EENS_8epilogue10collective6detail29Sm90TmaWarpSpecializedAdapterINS1E_15DefaultEpilogueISI_SJ_SJ_NS1D_6thread17LinearCombinationISI_Li1EffLNS1I_9ScaleType4KindE0ELNS_15FloatRoundStyleE2ESI_EENS1_15EpilogueDefaultEEEEEvvEEEEvNT_6ParamsE,"",@"SHT_CUDA_INFO"
	.sectionflags	@""
	.align	4


	//----- nvinfo : EIATTR_CUDA_API_VERSION
	.align		4
        /*0000*/ 	.byte	0x04, 0x37
        /*0002*/ 	.short	(.L_21 - .L_20)
.L_20:
        /*0004*/ 	.word	0x00000082


	//----- nvinfo : EIATTR_KPARAM_INFO
	.align		4
.L_21:
        /*0008*/ 	.byte	0x04, 0x17
        /*000a*/ 	.short	(.L_23 - .L_22)
.L_22:
        /*000c*/ 	.word	0x00000000
        /*0010*/ 	.short	0x0000
        /*0012*/ 	.short	0x0070
        /*0014*/ 	.byte	0x00, 0xf0, 0x01, 0x10


	//----- nvinfo : EIATTR_SPARSE_MMA_MASK
	.align		4
.L_23:
        /*0018*/ 	.byte	0x03, 0x50
        /*001a*/ 	.short	0x0000


	//----- nvinfo : EIATTR_MAXREG_COUNT
	.align		4
        /*001c*/ 	.byte	0x03, 0x1b
        /*001e*/ 	.short	0x00a8


	//----- nvinfo : EIATTR_NUM_BARRIERS
	.align		4
        /*0020*/ 	.byte	0x02, 0x4c
        /*0022*/ 	.byte	0x01
	.zero		1


	//----- nvinfo : EIATTR_EXTERNS
	.align		4
        /*0024*/ 	.byte	0x04, 0x0f
        /*0026*/ 	.short	(.L_25 - .L_24)


	//   ....[0]....
	.align		4
.L_24:
        /*0028*/ 	.word	index@(__assertfail)


	//----- nvinfo : EIATTR_MERCURY_ISA_VERSION
	.align		4
.L_25:
        /*002c*/ 	.byte	0x03, 0x5f
        /*002e*/ 	.short	0x0101


	//----- nvinfo : EIATTR_INT_WARP_WIDE_INSTR_OFFSETS
	.align		4
        /*0030*/ 	.byte	0x04, 0x31
        /*0032*/ 	.short	(.L_27 - .L_26)


	//   ....[0]....
.L_26:
        /*0034*/ 	.word	0x00000430


	//   ....[1]....
        /*0038*/ 	.word	0x00000450


	//   ....[2]....
        /*003c*/ 	.word	0x000004d0


	//   ....[3]....
        /*0040*/ 	.word	0x000004e0


	//   ....[4]....
        /*0044*/ 	.word	0x000004f0


	//   ....[5]....
        /*0048*/ 	.word	0x00000510


	//   ....[6]....
        /*004c*/ 	.word	0x00000570


	//   ....[7]....
        /*0050*/ 	.word	0x00000590


	//----- nvinfo : EIATTR_COOP_GROUP_MASK_REGIDS
	.align		4
.L_27:
        /*0054*/ 	.byte	0x04, 0x29
        /*0056*/ 	.short	(.L_29 - .L_28)


	//   ....[0]....
.L_28:
        /*0058*/ 	.word	0xffffffff


	//   ....[1]....
        /*005c*/ 	.word	0xffffffff


	//   ....[2]....
        /*0060*/ 	.word	0xffffffff


	//   ....[3]....
        /*0064*/ 	.word	0xffffffff


	//   ....[4]....
        /*0068*/ 	.word	0xffffffff


	//   ....[5]....
        /*006c*/ 	.word	0xffffffff


	//----- nvinfo : EIATTR_COOP_GROUP_INSTR_OFFSETS
	.align		4
.L_29:
        /*0070*/ 	.byte	0x04, 0x28
        /*0072*/ 	.short	(.L_31 - .L_30)


	//   ....[0]....
.L_30:
        /*0074*/ 	.word	0x00000050


	//   ....[1]....
        /*0078*/ 	.word	0x00000080


	//   ....[2]....
        /*007c*/ 	.word	0x00000180


	//   ....[3]....
        /*0080*/ 	.word	0x00000350


	//   ....[4]....
        /*0084*/ 	.word	0x00000390


	//   ....[5]....
        /*0088*/ 	.word	0x000003d0


	//----- nvinfo : EIATTR_REG_RECONFIG
	.align		4
.L_31:
        /*008c*/ 	.byte	0x01, 0x54
	.zero		2


	//----- nvinfo : EIATTR_SYSCALL_OFFSETS
	.align		4
        /*0090*/ 	.byte	0x04, 0x46
        /*0092*/ 	.short	(.L_33 - .L_32)


	//   ....[0]....
.L_32:
        /*0094*/ 	.word	0x00001740


	//----- nvinfo : EIATTR_MBARRIER_INSTR_OFFSETS
	.align		4
.L_33:
        /*0098*/ 	.byte	0x04, 0x39
        /*009a*/ 	.short	(.L_35 - .L_34)


	//   ....[0]....
.L_34:
        /*009c*/ 	.word	0x00000300
        /*00a0*/ 	.word	0x000000ff
        /*00a4*/ 	.word	0x00000000
        /*00a8*/ 	.short	0x0100
        /*00aa*/ 	.byte	0x09
	.zero		1


	//   ....[1]....
        /*00ac*/ 	.word	0x00000310
        /*00b0*/ 	.word	0x000000ff
        /*00b4*/ 	.word	0x00000010
        /*00b8*/ 	.short	0x0100
        /*00ba*/ 	.byte	0x09
	.zero		1


	//   ....[2]....
        /*00bc*/ 	.word	0x00000320
        /*00c0*/ 	.word	0x000000ff
        /*00c4*/ 	.word	0x00000008
        /*00c8*/ 	.short	0x0100
        /*00ca*/ 	.byte	0x09
	.zero		1


	//   ....[3]....
        /*00cc*/ 	.word	0x00000330
        /*00d0*/ 	.word	0x000000ff
        /*00d4*/ 	.word	0x00000018
        /*00d8*/ 	.short	0x0100
        /*00da*/ 	.byte	0x09
	.zero		1


	//   ....[4]....
        /*00dc*/ 	.word	0x000005b0
        /*00e0*/ 	.word	0x000000ff
        /*00e4*/ 	.word	0x00000050
        /*00e8*/ 	.short	0x0100
        /*00ea*/ 	.byte	0x09
	.zero		1


	//   ....[5]....
        /*00ec*/ 	.word	0x000005c0
        /*00f0*/ 	.word	0x000000ff
        /*00f4*/ 	.word	0x00000058
        /*00f8*/ 	.short	0x0100
        /*00fa*/ 	.byte	0x09
	.zero		1


	//   ....[6]....
        /*00fc*/ 	.word	0x00000600
        /*0100*/ 	.word	0x000000ff
        /*0104*/ 	.word	0x00000030
        /*0108*/ 	.short	0x0100
        /*010a*/ 	.byte	0x0a
	.zero		1


	//   ....[7]....
        /*010c*/ 	.word	0x00000620
        /*0110*/ 	.word	0x000000ff
        /*0114*/ 	.word	0x00000038
        /*0118*/ 	.short	0x0100
        /*011a*/ 	.byte	0x0a
	.zero		1


	//   ....[8]....
        /*011c*/ 	.word	0x00000630
        /*0120*/ 	.word	0x000000ff
        /*0124*/ 	.word	0x00000040
        /*0128*/ 	.short	0x0100
        /*012a*/ 	.byte	0x0a
	.zero		1


	//   ....[9]....
        /*012c*/ 	.word	0x00000640
        /*0130*/ 	.word	0x000000ff
        /*0134*/ 	.word	0x00000048
        /*0138*/ 	.short	0x0100
        /*013a*/ 	.byte	0x0a
	.zero		1


	//   ....[10]....
        /*013c*/ 	.word	0x00001600
        /*0140*/ 	.word	0x0000005f
        /*0144*/ 	.word	0xfffffff8
        /*0148*/ 	.short	0x010a
        /*014a*/ 	.byte	0x3f
	.zero		1


	//   ....[11]....
        /*014c*/ 	.word	0x000017d0
        /*0150*/ 	.word	0x00000003
        /*0154*/ 	.word	0x00000000
        /*0158*/ 	.short	0x010a
        /*015a*/ 	.byte	0x3f
	.zero		1


	//   ....[12]....
        /*015c*/ 	.word	0x00001830
        /*0160*/ 	.word	0x00000003
        /*0164*/ 	.word	0x00000000
        /*0168*/ 	.short	0x010a
        /*016a*/ 	.byte	0x3f
	.zero		1


	//   ....[13]....
        /*016c*/ 	.word	0x00001d50
        /*0170*/ 	.word	0x000000ff
        /*0174*/ 	.word	0x00000000
        /*0178*/ 	.short	0x010a
        /*017a*/ 	.byte	0x04
	.zero		1


	//   ....[14]....
        /*017c*/ 	.word	0x00001d90
        /*0180*/ 	.word	0x000000ff
        /*0184*/ 	.word	0x00000000
        /*0188*/ 	.short	0x010a
        /*018a*/ 	.byte	0x04
	.zero		1


	//   ....[15]....
        /*018c*/ 	.word	0x000021c0
        /*0190*/ 	.word	0x000000ff
        /*0194*/ 	.word	0x00000000
        /*0198*/ 	.short	0x0101
        /*019a*/ 	.byte	0x04
	.zero		1


	//   ....[16]....
        /*019c*/ 	.word	0x000022b0
        /*01a0*/ 	.word	0x00000063
        /*01a4*/ 	.word	0x00000000
        /*01a8*/ 	.short	0x0101
        /*01aa*/ 	.byte	0x32
	.zero		1


	//   ....[17]....
        /*01ac*/ 	.word	0x00002370
        /*01b0*/ 	.word	0x000000ff
        /*01b4*/ 	.word	0x00000000
        /*01b8*/ 	.short	0x0101
        /*01ba*/ 	.byte	0x04
	.zero		1


	//   ....[18]....
        /*01bc*/ 	.word	0x000023c0
        /*01c0*/ 	.word	0x0000005f
        /*01c4*/ 	.word	0x00000008
        /*01c8*/ 	.short	0x010a
        /*01ca*/ 	.byte	0x3f
	.zero		1


	//   ....[19]....
        /*01cc*/ 	.word	0x000064a0
        /*01d0*/ 	.word	0x00000060
        /*01d4*/ 	.word	0x00000000
        /*01d8*/ 	.short	0x0101
        /*01da*/ 	.byte	0x32
	.zero		1


	//   ....[20]....
        /*01dc*/ 	.word	0x00006eb0
        /*01e0*/ 	.word	0x00000007
        /*01e4*/ 	.word	0x00000010
        /*01e8*/ 	.short	0x010a
        /*01ea*/ 	.byte	0x3f
	.zero		1


	//   ....[21]....
        /*01ec*/ 	.word	0x00007310
        /*01f0*/ 	.word	0x00000003
        /*01f4*/ 	.word	0x00000058
        /*01f8*/ 	.short	0x0101
        /*01fa*/ 	.byte	0x3f
	.zero		1


	//   ....[22]....
        /*01fc*/ 	.word	0x00007a80
        /*0200*/ 	.word	0x00000007
        /*0204*/ 	.word	0x00000000
        /*0208*/ 	.short	0x010a
        /*020a*/ 	.byte	0x3f
	.zero		1


	//   ....[23]....
        /*020c*/ 	.word	0x00007b00
        /*0210*/ 	.word	0x00000003
        /*0214*/ 	.word	0x00000000
        /*0218*/ 	.short	0x010a
        /*021a*/ 	.byte	0x3f
	.zero		1


	//   ....[24]....
        /*021c*/ 	.word	0x00007b60
        /*0220*/ 	.word	0x0000005f
        /*0224*/ 	.word	0xfffffff8
        /*0228*/ 	.short	0x010a
        /*022a*/ 	.byte	0x3f
	.zero		1


	//   ....[25]....
        /*022c*/ 	.word	0x00007bb0
        /*0230*/ 	.word	0x00000003
        /*0234*/ 	.word	0x00000000
        /*0238*/ 	.short	0x010a
        /*023a*/ 	.byte	0x3f
	.zero		1


	//   ....[26]....
        /*023c*/ 	.word	0x00007c10
        /*0240*/ 	.word	0x00000004
        /*0244*/ 	.word	0x00000000
        /*0248*/ 	.short	0x010a
        /*024a*/ 	.byte	0x3f
	.zero		1


	//   ....[27]....
        /*024c*/ 	.word	0x00007c60
        /*0250*/ 	.word	0x0000005f
        /*0254*/ 	.word	0x00000008
        /*0258*/ 	.short	0x010a
        /*025a*/ 	.byte	0x3f
	.zero		1


	//   ....[28]....
        /*025c*/ 	.word	0x00007d30
        /*0260*/ 	.word	0x00000007
        /*0264*/ 	.word	0x00000010
        /*0268*/ 	.short	0x010a
        /*026a*/ 	.byte	0x3f
	.zero		1


	//   ....[29]....
        /*026c*/ 	.word	0x00007e00
        /*0270*/ 	.word	0x00000007
        /*0274*/ 	.word	0x00000000
        /*0278*/ 	.short	0x010a
        /*027a*/ 	.byte	0x3f
	.zero		1


	//----- nvinfo : EIATTR_NUM_MBARRIERS
	.align		4
.L_35:
        /*027c*/ 	.byte	0x03, 0x38
        /*027e*/ 	.short	0x000a


	//----- nvinfo : EIATTR_EXIT_INSTR_OFFSETS
	.align		4
        /*0280*/ 	.byte	0x04, 0x1c
        /*0282*/ 	.short	(.L_37 - .L_36)


	//   ....[0]....
.L_36:
        /*0284*/ 	.word	0x00001200


	//   ....[1]....
        /*0288*/ 	.word	0x00001260


	//   ....[2]....
        /*028c*/ 	.word	0x00006be0


	//   ....[3]....
        /*0290*/ 	.word	0x00006c10


	//   ....[4]....
        /*0294*/ 	.word	0x00007b50


	//----- nvinfo : EIATTR_MAX_THREADS
	.align		4
.L_37:
        /*0298*/ 	.byte	0x04, 0x05
        /*029a*/ 	.short	(.L_39 - .L_38)
.L_38:
        /*029c*/ 	.word	0x00000180
        /*02a0*/ 	.word	0x00000001
        /*02a4*/ 	.word	0x00000001


	//----- nvinfo : EIATTR_CRS_STACK_SIZE
	.align		4
.L_39:
        /*02a8*/ 	.byte	0x04, 0x1e
        /*02aa*/ 	.short	(.L_41 - .L_40)
.L_40:
        /*02ac*/ 	.word	0x00000000


	//----- nvinfo : EIATTR_CBANK_PARAM_SIZE
	.align		4
.L_41:
        /*02b0*/ 	.byte	0x03, 0x19
        /*02b2*/ 	.short	0x0470


	//----- nvinfo : EIATTR_PARAM_CBANK
	.align		4
        /*02b4*/ 	.byte	0x04, 0x0a
        /*02b6*/ 	.short	(.L_43 - .L_42)
	.align		4
.L_42:
        /*02b8*/ 	.word	index@(.nv.constant0._ZN7cutlass13device_kernelINS_4gemm6kernel13GemmUniversalIN4cute5tupleIJiiiiEEENS1_10collective13CollectiveMmaINS1_34MainloopSm90TmaGmmaWarpSpecializedILi2ENS5_IJNS4_1CILi1EEESB_SB_EEENS1_32KernelTmaWarpSpecializedPingpongEEENS5_IJNSA_ILi64EEENSA_ILi128EEESF_EEENS_10tfloat32_tENS5_IJlSB_lEEESI_SJ_NS4_8TiledMMAINS4_8MMA_AtomIJNS4_4SM904GMMA30MMA_64x128x8_F32TF32TF32_SS_TNILNSN_7ScaleInE1ELSP_1EEEEEENS4_6LayoutISC_NS5_IJNSA_ILi0EEEST_ST_EEEEENS5_IJNS4_10UnderscoreESW_SW_EEEEENS4_13SM90_TMA_LOADENS4_14ComposedLayoutINS4_7SwizzleILi3ELi4ELi3EEENS4_18smem_ptr_flag_bitsILi32EEENSS_INS5_IJNSA_ILi8EEENSA_ILi32EEEEEENS5_IJS16_SB_EEEEEEEvNS4_8identityESZ_S1A_vS1B_EENS_8epilogue10collective6detail29Sm90TmaWarpSpecializedAdapterINS1E_15DefaultEpilogueISI_SJ_SJ_NS1D_6thread17LinearCombinationISI_Li1EffLNS1I_9ScaleType4KindE0ELNS_15FloatRoundStyleE2ESI_EENS1_15EpilogueDefaultEEEEEvvEEEEvNT_6ParamsE)
        /*02bc*/ 	.short	0x0210
        /*02be*/ 	.short	0x0470


	//----- nvinfo : EIATTR_SW_WAR
	.align		4
.L_43:
        /*02c0*/ 	.byte	0x04, 0x36
        /*02c2*/ 	.short	(.L_45 - .L_44)
.L_44:
        /*02c4*/ 	.word	0x00000008
.L_45:


//--------------------- .nv.callgraph             --------------------------
	.section	.nv.callgraph,"",@"SHT_CUDA_CALLGRAPH"
	.align	4
	.sectionentsize	8
	.align		4
        /*0000*/ 	.word	0x00000000
	.align		4
        /*0004*/ 	.word	0xffffffff
	.align		4
        /*0008*/ 	.word	index@(_ZN7cutlass13device_kernelINS_4gemm6kernel13GemmUniversalIN4cute5tupleIJiiiiEEENS1_10collective13CollectiveMmaINS1_34MainloopSm90TmaGmmaWarpSpecializedILi2ENS5_IJNS4_1CILi1EEESB_SB_EEENS1_32KernelTmaWarpSpecializedPingpongEEENS5_IJNSA_ILi64EEENSA_ILi128EEESF_EEENS_10tfloat32_tENS5_IJlSB_lEEESI_SJ_NS4_8TiledMMAINS4_8MMA_AtomIJNS4_4SM904GMMA30MMA_64x128x8_F32TF32TF32_SS_TNILNSN_7ScaleInE1ELSP_1EEEEEENS4_6LayoutISC_NS5_IJNSA_ILi0EEEST_ST_EEEEENS5_IJNS4_10UnderscoreESW_SW_EEEEENS4_13SM90_TMA_LOADENS4_14ComposedLayoutINS4_7SwizzleILi3ELi4ELi3EEENS4_18smem_ptr_flag_bitsILi32EEENSS_INS5_IJNSA_ILi8EEENSA_ILi32EEEEEENS5_IJS16_SB_EEEEEEEvNS4_8identityESZ_S1A_vS1B_EENS_8epilogue10collective6detail29Sm90TmaWarpSpecializedAdapterINS1E_15DefaultEpilogueISI_SJ_SJ_NS1D_6thread17LinearCombinationISI_Li1EffLNS1I_9ScaleType4KindE0ELNS_15FloatRoundStyleE2ESI_EENS1_15EpilogueDefaultEEEEEvvEEEEvNT_6ParamsE)
	.align		4
        /*000c*/ 	.word	index@(__assertfail)
	.align		4
        /*0010*/ 	.word	0x00000000
	.align		4
        /*0014*/ 	.word	0xfffffffe
	.align		4
        /*0018*/ 	.word	0x00000000
	.align		4
        /*001c*/ 	.word	0xfffffffd
	.align		4
        /*0020*/ 	.word	0x00000000
	.align		4
        /*0024*/ 	.word	0xfffffffc


//--------------------- .nv.constant4             --------------------------
	.section	.nv.constant4,"a",@progbits
	.align	8
	.align		8
.nv.constant4:
        /*0000*/ 	.dword	__assertfail
	.align		8
        /*0008*/ 	.dword	__unnamed_1
	.align		8
        /*0010*/ 	.dword	_ZN40_INTERNAL_aadfe7dc_4_k_cu_a2ed9bab_216844cuda3std3__45__cpo5beginE
	.align		8
        /*0018*/ 	.dword	_ZN40_INTERNAL_aadfe7dc_4_k_cu_a2ed9bab_216844cuda3std3__45__cpo3endE
	.align		8
        /*0020*/ 	.dword	_ZN40_INTERNAL_aadfe7dc_4_k_cu_a2ed9bab_216844cuda3std3__45__cpo6cbeginE
	.align		8
        /*0028*/ 	.dword	_ZN40_INTERNAL_aadfe7dc_4_k_cu_a2ed9bab_216844cuda3std3__45__cpo4cendE
	.align		8
        /*0030*/ 	.dword	_ZN40_INTERNAL_aadfe7dc_4_k_cu_a2ed9bab_216844cuda3std3__442_GLOBAL__N__aadfe7dc_4_k_cu_a2ed9bab_216846ignoreE
	.align		8
        /*0038*/ 	.dword	_ZN40_INTERNAL_aadfe7dc_4_k_cu_a2ed9bab_216844cuda3std3__419piecewise_constructE
	.align		8
        /*0040*/ 	.dword	_ZN40_INTERNAL_aadfe7dc_4_k_cu_a2ed9bab_216844cuda3std3__48in_placeE
	.align		8
        /*0048*/ 	.dword	_ZN40_INTERNAL_aadfe7dc_4_k_cu_a2ed9bab_216844cuda3std6ranges3__45__cpo4swapE
	.align		8
        /*0050*/ 	.dword	_ZN40_INTERNAL_aadfe7dc_4_k_cu_a2ed9bab_216844cuda3std6ranges3__45__cpo9iter_moveE
	.align		8
        /*0058*/ 	.dword	_ZN40_INTERNAL_aadfe7dc_4_k_cu_a2ed9bab_216844cute7productE
	.align		8
        /*0060*/ 	.dword	_ZN40_INTERNAL_aadfe7dc_4_k_cu_a2ed9bab_216844cute1_E
	.align		8
        /*0068*/ 	.dword	$str$22
	.align		8
        /*0070*/ 	.dword	$str$23


//--------------------- .text._ZN7cutlass13device_kernelINS_4gemm6kernel13GemmUniversalIN4cute5tupleIJiiiiEEENS1_10collective13CollectiveMmaINS1_34MainloopSm90TmaGmmaWarpSpecializedILi2ENS5_IJNS4_1CILi1EEESB_SB_EEENS1_32KernelTmaWarpSpecializedPingpongEEENS5_IJNSA_ILi64EEENSA_ILi128EEESF_EEENS_10tfloat32_tENS5_IJlSB_lEEESI_SJ_NS4_8TiledMMAINS4_8MMA_AtomIJNS4_4SM904GMMA30MMA_64x128x8_F32TF32TF32_SS_TNILNSN_7ScaleInE1ELSP_1EEEEEENS4_6LayoutISC_NS5_IJNSA_ILi0EEEST_ST_EEEEENS5_IJNS4_10UnderscoreESW_SW_EEEEENS4_13SM90_TMA_LOADENS4_14ComposedLayoutINS4_7SwizzleILi3ELi4ELi3EEENS4_18smem_ptr_flag_bitsILi32EEENSS_INS5_IJNSA_ILi8EEENSA_ILi32EEEEEENS5_IJS16_SB_EEEEEEEvNS4_8identityESZ_S1A_vS1B_EENS_8epilogue10collective6detail29Sm90TmaWarpSpecializedAdapterINS1E_15DefaultEpilogueISI_SJ_SJ_NS1D_6thread17LinearCombinationISI_Li1EffLNS1I_9ScaleType4KindE0ELNS_15FloatRoundStyleE2ESI_EENS1_15EpilogueDefaultEEEEEvvEEEEvNT_6ParamsE --------------------------
	.section	.text._ZN7cutlass13device_kernelINS_4gemm6kernel13GemmUniversalIN4cute5tupleIJiiiiEEENS1_10collective13CollectiveMmaINS1_34MainloopSm90TmaGmmaWarpSpecializedILi2ENS5_IJNS4_1CILi1EEESB_SB_EEENS1_32KernelTmaWarpSpecializedPingpongEEENS5_IJNSA_ILi64EEENSA_ILi128EEESF_EEENS_10tfloat32_tENS5_IJlSB_lEEESI_SJ_NS4_8TiledMMAINS4_8MMA_AtomIJNS4_4SM904GMMA30MMA_64x128x8_F32TF32TF32_SS_TNILNSN_7ScaleInE1ELSP_1EEEEEENS4_6LayoutISC_NS5_IJNSA_ILi0EEEST_ST_EEEEENS5_IJNS4_10UnderscoreESW_SW_EEEEENS4_13SM90_TMA_LOADENS4_14ComposedLayoutINS4_7SwizzleILi3ELi4ELi3EEENS4_18smem_ptr_flag_bitsILi32EEENSS_INS5_IJNSA_ILi8EEENSA_ILi32EEEEEENS5_IJS16_SB_EEEEEEEvNS4_8identityESZ_S1A_vS1B_EENS_8epilogue10collective6detail29Sm90TmaWarpSpecializedAdapterINS1E_15DefaultEpilogueISI_SJ_SJ_NS1D_6thread17LinearCombinationISI_Li1EffLNS1I_9ScaleType4KindE0ELNS_15FloatRoundStyleE2ESI_EENS1_15EpilogueDefaultEEEEEvvEEEEvNT_6ParamsE,"ax",@progbits
	.align	128
.text._ZN7cutlass13device_kernelINS_4gemm6kernel13GemmUniversalIN4cute5tupleIJiiiiEEENS1_10collective13CollectiveMmaINS1_34MainloopSm90TmaGmmaWarpSpecializedILi2ENS5_IJNS4_1CILi1EEESB_SB_EEENS1_32KernelTmaWarpSpecializedPingpongEEENS5_IJNSA_ILi64EEENSA_ILi128EEESF_EEENS_10tfloat32_tENS5_IJlSB_lEEESI_SJ_NS4_8TiledMMAINS4_8MMA_AtomIJNS4_4SM904GMMA30MMA_64x128x8_F32TF32TF32_SS_TNILNSN_7ScaleInE1ELSP_1EEEEEENS4_6LayoutISC_NS5_IJNSA_ILi0EEEST_ST_EEEEENS5_IJNS4_10UnderscoreESW_SW_EEEEENS4_13SM90_TMA_LOADENS4_14ComposedLayoutINS4_7SwizzleILi3ELi4ELi3EEENS4_18smem_ptr_flag_bitsILi32EEENSS_INS5_IJNSA_ILi8EEENSA_ILi32EEEEEENS5_IJS16_SB_EEEEEEEvNS4_8identityESZ_S1A_vS1B_EENS_8epilogue10collective6detail29Sm90TmaWarpSpecializedAdapterINS1E_15DefaultEpilogueISI_SJ_SJ_NS1D_6thread17LinearCombinationISI_Li1EffLNS1I_9ScaleType4KindE0ELNS_15FloatRoundStyleE2ESI_EENS1_15EpilogueDefaultEEEEEvvEEEEvNT_6ParamsE:
        .type           _ZN7cutlass13device_kernelINS_4gemm6kernel13GemmUniversalIN4cute5tupleIJiiiiEEENS1_10collective13CollectiveMmaINS1_34MainloopSm90TmaGmmaWarpSpecializedILi2ENS5_IJNS4_1CILi1EEESB_SB_EEENS1_32KernelTmaWarpSpecializedPingpongEEENS5_IJNSA_ILi64EEENSA_ILi128EEESF_EEENS_10tfloat32_tENS5_IJlSB_lEEESI_SJ_NS4_8TiledMMAINS4_8MMA_AtomIJNS4_4SM904GMMA30MMA_64x128x8_F32TF32TF32_SS_TNILNSN_7ScaleInE1ELSP_1EEEEEENS4_6LayoutISC_NS5_IJNSA_ILi0EEEST_ST_EEEEENS5_IJNS4_10UnderscoreESW_SW_EEEEENS4_13SM90_TMA_LOADENS4_14ComposedLayoutINS4_7SwizzleILi3ELi4ELi3EEENS4_18smem_ptr_flag_bitsILi32EEENSS_INS5_IJNSA_ILi8EEENSA_ILi32EEEEEENS5_IJS16_SB_EEEEEEEvNS4_8identityESZ_S1A_vS1B_EENS_8epilogue10collective6detail29Sm90TmaWarpSpecializedAdapterINS1E_15DefaultEpilogueISI_SJ_SJ_NS1D_6thread17LinearCombinationISI_Li1EffLNS1I_9ScaleType4KindE0ELNS_15FloatRoundStyleE2ESI_EENS1_15EpilogueDefaultEEEEEvvEEEEvNT_6ParamsE,@function
        .size           _ZN7cutlass13device_kernelINS_4gemm6kernel13GemmUniversalIN4cute5tupleIJiiiiEEENS1_10collective13CollectiveMmaINS1_34MainloopSm90TmaGmmaWarpSpecializedILi2ENS5_IJNS4_1CILi1EEESB_SB_EEENS1_32KernelTmaWarpSpecializedPingpongEEENS5_IJNSA_ILi64EEENSA_ILi128EEESF_EEENS_10tfloat32_tENS5_IJlSB_lEEESI_SJ_NS4_8TiledMMAINS4_8MMA_AtomIJNS4_4SM904GMMA30MMA_64x128x8_F32TF32TF32_SS_TNILNSN_7ScaleInE1ELSP_1EEEEEENS4_6LayoutISC_NS5_IJNSA_ILi0EEEST_ST_EEEEENS5_IJNS4_10UnderscoreESW_SW_EEEEENS4_13SM90_TMA_LOADENS4_14ComposedLayoutINS4_7SwizzleILi3ELi4ELi3EEENS4_18smem_ptr_flag_bitsILi32EEENSS_INS5_IJNSA_ILi8EEENSA_ILi32EEEEEENS5_IJS16_SB_EEEEEEEvNS4_8identityESZ_S1A_vS1B_EENS_8epilogue10collective6detail29Sm90TmaWarpSpecializedAdapterINS1E_15DefaultEpilogueISI_SJ_SJ_NS1D_6thread17LinearCombinationISI_Li1EffLNS1I_9ScaleType4KindE0ELNS_15FloatRoundStyleE2ESI_EENS1_15EpilogueDefaultEEEEEvvEEEEvNT_6ParamsE,(.L_x_192 - _ZN7cutlass13device_kernelINS_4gemm6kernel13GemmUniversalIN4cute5tupleIJiiiiEEENS1_10collective13CollectiveMmaINS1_34MainloopSm90TmaGmmaWarpSpecializedILi2ENS5_IJNS4_1CILi1EEESB_SB_EEENS1_32KernelTmaWarpSpecializedPingpongEEENS5_IJNSA_ILi64EEENSA_ILi128EEESF_EEENS_10tfloat32_tENS5_IJlSB_lEEESI_SJ_NS4_8TiledMMAINS4_8MMA_AtomIJNS4_4SM904GMMA30MMA_64x128x8_F32TF32TF32_SS_TNILNSN_7ScaleInE1ELSP_1EEEEEENS4_6LayoutISC_NS5_IJNSA_ILi0EEEST_ST_EEEEENS5_IJNS4_10UnderscoreESW_SW_EEEEENS4_13SM90_TMA_LOADENS4_14ComposedLayoutINS4_7SwizzleILi3ELi4ELi3EEENS4_18smem_ptr_flag_bitsILi32EEENSS_INS5_IJNSA_ILi8EEENSA_ILi32EEEEEENS5_IJS16_SB_EEEEEEEvNS4_8identityESZ_S1A_vS1B_EENS_8epilogue10collective6detail29Sm90TmaWarpSpecializedAdapterINS1E_15DefaultEpilogueISI_SJ_SJ_NS1D_6thread17LinearCombinationISI_Li1EffLNS1I_9ScaleType4KindE0ELNS_15FloatRoundStyleE2ESI_EENS1_15EpilogueDefaultEEEEEvvEEEEvNT_6ParamsE)
        .other          _ZN7cutlass13device_kernelINS_4gemm6kernel13GemmUniversalIN4cute5tupleIJiiiiEEENS1_10collective13CollectiveMmaINS1_34MainloopSm90TmaGmmaWarpSpecializedILi2ENS5_IJNS4_1CILi1EEESB_SB_EEENS1_32KernelTmaWarpSpecializedPingpongEEENS5_IJNSA_ILi64EEENSA_ILi128EEESF_EEENS_10tfloat32_tENS5_IJlSB_lEEESI_SJ_NS4_8TiledMMAINS4_8MMA_AtomIJNS4_4SM904GMMA30MMA_64x128x8_F32TF32TF32_SS_TNILNSN_7ScaleInE1ELSP_1EEEEEENS4_6LayoutISC_NS5_IJNSA_ILi0EEEST_ST_EEEEENS5_IJNS4_10UnderscoreESW_SW_EEEEENS4_13SM90_TMA_LOADENS4_14ComposedLayoutINS4_7SwizzleILi3ELi4ELi3EEENS4_18smem_ptr_flag_bitsILi32EEENSS_INS5_IJNSA_ILi8EEENSA_ILi32EEEEEENS5_IJS16_SB_EEEEEEEvNS4_8identityESZ_S1A_vS1B_EENS_8epilogue10collective6detail29Sm90TmaWarpSpecializedAdapterINS1E_15DefaultEpilogueISI_SJ_SJ_NS1D_6thread17LinearCombinationISI_Li1EffLNS1I_9ScaleType4KindE0ELNS_15FloatRoundStyleE2ESI_EENS1_15EpilogueDefaultEEEEEvvEEEEvNT_6ParamsE,@"STO_CUDA_ENTRY STV_DEFAULT"
_ZN7cutlass13device_kernelINS_4gemm6kernel13GemmUniversalIN4cute5tupleIJiiiiEEENS1_10collective13CollectiveMmaINS1_34MainloopSm90TmaGmmaWarpSpecializedILi2ENS5_IJNS4_1CILi1EEESB_SB_EEENS1_32KernelTmaWarpSpecializedPingpongEEENS5_IJNSA_ILi64EEENSA_ILi128EEESF_EEENS_10tfloat32_tENS5_IJlSB_lEEESI_SJ_NS4_8TiledMMAINS4_8MMA_AtomIJNS4_4SM904GMMA30MMA_64x128x8_F32TF32TF32_SS_TNILNSN_7ScaleInE1ELSP_1EEEEEENS4_6LayoutISC_NS5_IJNSA_ILi0EEEST_ST_EEEEENS5_IJNS4_10UnderscoreESW_SW_EEEEENS4_13SM90_TMA_LOADENS4_14ComposedLayoutINS4_7SwizzleILi3ELi4ELi3EEENS4_18smem_ptr_flag_bitsILi32EEENSS_INS5_IJNSA_ILi8EEENSA_ILi32EEEEEENS5_IJS16_SB_EEEEEEEvNS4_8identityESZ_S1A_vS1B_EENS_8epilogue10collective6detail29Sm90TmaWarpSpecializedAdapterINS1E_15DefaultEpilogueISI_SJ_SJ_NS1D_6thread17LinearCombinationISI_Li1EffLNS1I_9ScaleType4KindE0ELNS_15FloatRoundStyleE2ESI_EENS1_15EpilogueDefaultEEEEEvvEEEEvNT_6ParamsE:
[----:B------:R-:W0:Y:S01]  /*0000*/  LDC R1, c[0x0][0x28] ;  /* 0x00000a00ff017b82 */ /* 0x000e220000000800 */
[----:B------:R-:W1:Y:S01]  /*0010*/  S2R R4, SR_TID.X ;  /* 0x0000000000047919 */ /* 0x000e620000002100 */
[----:B------:R-:W-:Y:S01]  /*0020*/  ELECT P0, URZ, PT ;  /* 0x00000000003f782f */ /* 0x000fe20003800000 */
[----:B------:R-:W-:Y:S01]  /*0030*/  BSSY B0, `(.L_x_0) ;  /* 0x0000014000007945 */ /* 0x000fe20003800000 */
[----:B-1----:R-:W-:-:S05]  /*0040*/  SHF.R.U32.HI R0, RZ, 0x5, R4 ;  /* 0x00000005ff007819 */ /* 0x002fca0000011604 */
[----:B------:R-:W1:Y:S02]  /*0050*/  SHFL.IDX PT, R2, R0, RZ, 0x1f ;  /* 0x00001fff00027589 */ /* 0x000e6400000e0000 */
[----:B-1----:R-:W-:Y:S02]  /*0060*/  R2UR UR8, R2 ;  /* 0x00000000020872ca */ /* 0x002fe400000e0000 */
[----:B------:R-:W-:-:S05]  /*0070*/  SHF.R.U32.HI R2, RZ, 0x7, R4 ;  /* 0x00000007ff027819 */ /* 0x000fca0000011604 */
[----:B------:R1:W2:Y:S06]  /*0080*/  SHFL.IDX PT, R3, R2, RZ, 0x1f ;  /* 0x00001fff02037589 */ /* 0x0002ac00000e0000 */
[----:B------:R-:W-:Y:S02]  /*0090*/  USHF.R.S32.HI UR4, URZ, 0x1f, UR8 ;  /* 0x0000001f3f047899 */ /* 0x000fe40008011408 */
[----:B------:R-:W-:Y:S02]  /*00a0*/  ISETP.NE.OR P0, PT, RZ, UR8, !P0 ;  /* 0x00000008ff007c0c */ /* 0x000fe4000c705670 */
[----:B------:R-:W-:-:S04]  /*00b0*/  ULEA.HI UR4, UR4, UR8, URZ, 0x2 ;  /* 0x0000000804047291 */ /* 0x000fc8000f8f103f */
[----:B------:R-:W-:-:S04]  /*00c0*/  ULOP3.LUT UR4, UR4, 0xfffffffc, URZ, 0xc0, !UPT ;  /* 0xfffffffc04047892 */ /* 0x000fc8000f8ec03f */
[----:B------:R-:W-:-:S03]  /*00d0*/  UIADD3 UR8, UR8, -UR4, URZ ;  /* 0x8000000408087290 */ /* 0x000fc6000fffe03f */
[----:B01----:R-:W-:Y:S09]  /*00e0*/  @P0 BRA `(.L_x_1) ;  /* 0x0000000000200947 */ /* 0x003ff20003800000 */
[----:B------:R-:W-:Y:S02]  /*00f0*/  ULDC.64 UR4, c[0x0][0x198] ;  /* 0x0000660000047ab9 */ /* 0x000fe40000000a00 */
[----:B------:R-:W-:Y:S02]  /*0100*/  UIADD3 UR6, UP0, UR4, 0xf0, URZ ;  /* 0x000000f004067890 */ /* 0x000fe4000ff1e03f */
[----:B------:R-:W-:Y:S02]  /*0110*/  UIADD3 UR4, UP1, UR4, 0x1f0, URZ ;  /* 0x000001f004047890 */ /* 0x000fe4000ff3e03f */
[----:B------:R-:W-:Y:S02]  /*0120*/  UIADD3.X UR7, URZ, UR5, URZ, UP0, !UPT ;  /* 0x000000053f077290 */ /* 0x000fe400087fe43f */
[----:B------:R-:W-:-:S07]  /*0130*/  UIADD3.X UR5, URZ, UR5, URZ, UP1, !UPT ;  /* 0x000000053f057290 */ /* 0x000fce0008ffe43f */
[----:B------:R0:W-:Y:S02]  /*0140*/  UTMACCTL.PF [UR6] ;  /* 0x00000000060079b9 */ /* 0x0001e40008040000 */
[----:B------:R0:W-:Y:S02]  /*0150*/  UTMACCTL.PF [UR4] ;  /* 0x00000000040079b9 */ /* 0x0001e40008040000 */
[----:B0-----:R-:W-:Y:S01]  /*0160*/  NOP ;  /* 0x0000000000007918 */ /* 0x001fe20000000000 */
.L_x_1:
[----:B------:R-:W-:Y:S05]  /*0170*/  BSYNC B0 ;  /* 0x0000000000007941 */ /* 0x000fea0003800000 */
.L_x_0:
[----:B------:R-:W0:Y:S01]  /*0180*/  SHFL.IDX PT, R5, R0, RZ, 0x1f ;  /* 0x00001fff00057589 */ /* 0x000e2200000e0000 */
[----:B--2---:R-:W-:Y:S01]  /*0190*/  R2UR UR15, R3 ;  /* 0x00000000030f72ca */ /* 0x004fe200000e0000 */
[----:B------:R-:W-:-:S04]  /*01a0*/  UISETP.NE.AND UP0, UPT, UR8, 0x3, UPT ;  /* 0x000000030800788c */ /* 0x000fc8000bf05270 */
[----:B------:R-:W-:-:S08]  /*01b0*/  UISETP.EQ.OR UP0, UPT, UR8, URZ, !UP0 ;  /* 0x0000003f0800728c */ /* 0x000fd0000c702670 */
[----:B------:R-:W-:Y:S02]  /*01c0*/  UIADD3 UR18, UR15, -0x1, URZ ;  /* 0xffffffff0f127890 */ /* 0x000fe4000fffe03f */
[----:B------:R-:W-:Y:S02]  /*01d0*/  UISETP.EQ.AND UP0, UPT, UR15, URZ, UP0 ;  /* 0x0000003f0f00728c */ /* 0x000fe40008702270 */
[----:B------:R-:W-:Y:S02]  /*01e0*/  UISETP.GE.U32.AND UP1, UPT, UR18, 0x2, UPT ;  /* 0x000000021200788c */ /* 0x000fe4000bf26070 */
[----:B------:R-:W-:Y:S01]  /*01f0*/  USEL UR40, URZ, 0x1, !UP0 ;  /* 0x000000013f287887 */ /* 0x000fe2000c000000 */
[----:B0-----:R-:W-:-:S03]  /*0200*/  ISETP.NE.AND P0, PT, R5, RZ, PT ;  /* 0x000000ff0500720c */ /* 0x001fc60003f05270 */
[----:B------:R-:W-:-:S10]  /*0210*/  USEL UR40, UR40, 0x2, UP1 ;  /* 0x0000000228287887 */ /* 0x000fd40008800000 */
[----:B------:R-:W-:Y:S05]  /*0220*/  @P0 BRA `(.L_x_2) ;  /* 0x0000000000480947 */ /* 0x000fea0003800000 */
[----:B------:R-:W0:Y:S01]  /*0230*/  S2UR UR9, SR_CgaCtaId ;  /* 0x00000000000979c3 */ /* 0x000e220000008800 */
[----:B------:R-:W-:Y:S01]  /*0240*/  UMOV UR4, 0x400 ;  /* 0x0000040000047882 */ /* 0x000fe20000000000 */
[----:B------:R-:W-:Y:S01]  /*0250*/  UMOV UR5, 0x1 ;  /* 0x0000000100057882 */ /* 0x000fe20000000000 */
[----:B------:R-:W-:Y:S01]  /*0260*/  UMOV UR6, 0x80 ;  /* 0x0000008000067882 */ /* 0x000fe20000000000 */
[----:B------:R-:W-:Y:S01]  /*0270*/  ELECT P0, URZ, PT ;  /* 0x00000000003f782f */ /* 0x000fe20003800000 */
[----:B------:R-:W-:-:S04]  /*0280*/  UIADD3 UR6, -UR6, 0x100000, URZ ;  /* 0x0010000006067890 */ /* 0x000fc8000fffe13f */
[----:B------:R-:W-:Y:S02]  /*0290*/  USHF.L.U32 UR7, UR6, 0xb, URZ ;  /* 0x0000000b06077899 */ /* 0x000fe4000800063f */
[----:B------:R-:W-:Y:S02]  /*02a0*/  USHF.L.U32 UR6, UR6, 0x1, URZ ;  /* 0x0000000106067899 */ /* 0x000fe4000800063f */
[----:B0-----:R-:W-:Y:S02]  /*02b0*/  ULEA UR9, UR9, UR4, 0x18 ;  /* 0x0000000409097291 */ /* 0x001fe4000f8ec03f */
[----:B------:R-:W-:-:S04]  /*02c0*/  UIADD3 UR4, -UR5, 0x100000, URZ ;  /* 0x0010000005047890 */ /* 0x000fc8000fffe13f */
[----:B------:R-:W-:Y:S02]  /*02d0*/  USHF.L.U32 UR5, UR4, 0xb, URZ ;  /* 0x0000000b04057899 */ /* 0x000fe4000800063f */
[----:B------:R-:W-:Y:S01]  /*02e0*/  USHF.L.U32 UR4, UR4, 0x1, URZ ;  /* 0x0000000104047899 */ /* 0x000fe2000800063f */
[----:B------:R-:W0:Y:S11]  /*02f0*/  FENCE.VIEW.ASYNC.S ;  /* 0x00000000000073c6 */ /* 0x000e360000000000 */
[----:B0-----:R0:W1:Y:S01]  /*0300*/  SYNCS.EXCH.64 URZ, [UR9], UR4 ;  /* 0x00000004093f75b2 */ /* 0x0010620008000100 */
[----:B------:R0:W2:Y:S01]  /*0310*/  SYNCS.EXCH.64 URZ, [UR9+0x10], UR6 ;  /* 0x00001006093f75b2 */ /* 0x0000a20008000100 */
[----:B------:R0:W3:Y:S01]  /*0320*/  SYNCS.EXCH.64 URZ, [UR9+0x8], UR4 ;  /* 0x00000804093f75b2 */ /* 0x0000e20008000100 */
[----:B------:R0:W4:Y:S01]  /*0330*/  SYNCS.EXCH.64 URZ, [UR9+0x18], UR6 ;  /* 0x00001806093f75b2 */ /* 0x0001220008000100 */
[----:B------:R-:W-:Y:S01]  /*0340*/  NOP ;  /* 0x0000000000007918 */ /* 0x000fe20000000000 */
.L_x_2:
[----:B------:R-:W5:Y:S01]  /*0350*/  SHFL.IDX PT, R5, R0, RZ, 0x1f ;  /* 0x00001fff00057589 */ /* 0x000f6200000e0000 */
[----:B------:R-:W-:Y:S01]  /*0360*/  ELECT P0, URZ, PT ;  /* 0x00000000003f782f */ /* 0x000fe20003800000 */
[----:B------:R-:W-:Y:S01]  /*0370*/  NOP ;  /* 0x0000000000007918 */ /* 0x000fe20000000000 */
[----:B------:R-:W-:Y:S01]  /*0380*/  ELECT P1, URZ, PT ;  /* 0x00000000003f782f */ /* 0x000fe20003820000 */
[----:B------:R-:W1:Y:S01]  /*0390*/  SHFL.IDX PT, R3, R0, RZ, 0x1f ;  /* 0x00001fff00037589 */ /* 0x000e6200000e0000 */
[----:B0-----:R-:W-:Y:S01]  /*03a0*/  UMOV UR4, 0x20 ;  /* 0x0000002000047882 */ /* 0x001fe20000000000 */
[----:B------:R-:W-:Y:S01]  /*03b0*/  UMOV UR12, 0x80 ;  /* 0x00000080000c7882 */ /* 0x000fe20000000000 */
[----:B------:R-:W-:Y:S01]  /*03c0*/  NOP ;  /* 0x0000000000007918 */ /* 0x000fe20000000000 */
[----:B------:R0:W0:Y:S01]  /*03d0*/  SHFL.IDX PT, R95, R2, RZ, 0x1f ;  /* 0x00001fff025f7589 */ /* 0x00002200000e0000 */
[----:B------:R-:W-:Y:S01]  /*03e0*/  ULDC.64 UR54, c[0x0][0x208] ;  /* 0x0000820000367ab9 */ /* 0x000fe20000000a00 */
[----:B-----5:R-:W-:-:S02]  /*03f0*/  ISETP.NE.OR P0, PT, R5, RZ, !P0 ;  /* 0x000000ff0500720c */ /* 0x020fc40004705670 */
[----:B-1----:R-:W-:Y:S02]  /*0400*/  ISETP.NE.OR P1, PT, R3, RZ, !P1 ;  /* 0x000000ff0300720c */ /* 0x002fe40004f25670 */
[----:B------:R-:W-:-:S04]  /*0410*/  SHF.R.S32.HI R3, RZ, 0x1f, R4 ;  /* 0x0000001fff037819 */ /* 0x000fc80000011404 */
[----:B------:R-:W-:-:S05]  /*0420*/  LEA.HI R3, R3, R4, RZ, 0x7 ;  /* 0x0000000403037211 */ /* 0x000fca00078f38ff */
[----:B------:R-:W-:Y:S01]  /*0430*/  VOTEU.ALL UP0, P0 ;  /* 0x00000000003f7886 */ /* 0x000fe20000000000 */
[----:B------:R-:W-:Y:S01]  /*0440*/  LOP3.LUT R3, R3, 0xffffff80, RZ, 0xc0, !PT ;  /* 0xffffff8003037812 */ /* 0x000fe200078ec0ff */
[----:B------:R-:W-:-:S03]  /*0450*/  VOTEU.ALL UP1, P1 ;  /* 0x00000000003f7886 */ /* 0x000fc60000820000 */
[----:B------:R-:W1:Y:S01]  /*0460*/  @!UP0 S2UR UR7, SR_CgaCtaId ;  /* 0x00000000000789c3 */ /* 0x000e620000008800 */
[----:B------:R-:W-:Y:S01]  /*0470*/  @!UP0 UMOV UR6, 0x400 ;  /* 0x0000040000068882 */ /* 0x000fe20000000000 */
[----:B------:R-:W-:-:S04]  /*0480*/  @!UP0 UIADD3 UR4, -UR4, 0x100000, URZ ;  /* 0x0010000004048890 */ /* 0x000fc8000fffe13f */
[----:B------:R-:W-:Y:S02]  /*0490*/  @!UP0 USHF.L.U32 UR5, UR4, 0xb, URZ ;  /* 0x0000000b04058899 */ /* 0x000fe4000800063f */
[----:B------:R-:W-:Y:S01]  /*04a0*/  @!UP0 USHF.L.U32 UR4, UR4, 0x1, URZ ;  /* 0x0000000104048899 */ /* 0x000fe2000800063f */
[----:B------:R-:W-:Y:S01]  /*04b0*/  IMAD.IADD R3, R4, 0x1, -R3 ;  /* 0x0000000104037824 */ /* 0x000fe200078e0a03 */
[----:B------:R-:W-:Y:S01]  /*04c0*/  @!UP1 UMOV UR10, 0x400 ;  /* 0x00000400000a9882 */ /* 0x000fe20000000000 */
[----:B------:R-:W-:Y:S01]  /*04d0*/  VOTEU.ALL UP2, P1 ;  /* 0x00000000003f7886 */ /* 0x000fe20000840000 */
[----:B------:R-:W-:Y:S01]  /*04e0*/  VOTEU.ALL UP3, P1 ;  /* 0x00000000003f7886 */ /* 0x000fe20000860000 */
[----:B------:R-:W-:Y:S01]  /*04f0*/  VOTEU.ALL UP4, P1 ;  /* 0x00000000003f7886 */ /* 0x000fe20000880000 */
[----:B------:R-:W5:Y:S01]  /*0500*/  @!UP1 S2UR UR11, SR_CgaCtaId ;  /* 0x00000000000b99c3 */ /* 0x000f620000008800 */
[----:B------:R-:W-:Y:S01]  /*0510*/  VOTEU.ALL UP5, P1 ;  /* 0x00000000003f7886 */ /* 0x000fe200008a0000 */
[----:B------:R-:W-:Y:S01]  /*0520*/  ISETP.NE.AND P1, PT, RZ, UR15, PT ;  /* 0x0000000fff007c0c */ /* 0x000fe2000bf25270 */
[----:B-1----:R-:W-:-:S02]  /*0530*/  @!UP0 ULEA UR9, UR7, UR6, 0x18 ;  /* 0x0000000607098291 */ /* 0x002fc4000f8ec03f */
[----:B------:R-:W-:-:S04]  /*0540*/  @!UP1 UIADD3 UR6, -UR12, 0x100000, URZ ;  /* 0x001000000c069890 */ /* 0x000fc8000fffe13f */
[----:B------:R-:W-:Y:S02]  /*0550*/  @!UP1 USHF.L.U32 UR7, UR6, 0xb, URZ ;  /* 0x0000000b06079899 */ /* 0x000fe4000800063f */
[----:B------:R-:W-:Y:S01]  /*0560*/  @!UP1 USHF.L.U32 UR6, UR6, 0x1, URZ ;  /* 0x0000000106069899 */ /* 0x000fe2000800063f */
[----:B------:R-:W-:Y:S01]  /*0570*/  VOTEU.ALL UP0, P0 ;  /* 0x00000000003f7886 */ /* 0x000fe20000000000 */
[----:B-----5:R-:W-:Y:S01]  /*0580*/  @!UP1 ULEA UR10, UR11, UR10, 0x18 ;  /* 0x0000000a0b0a9291 */ /* 0x020fe2000f8ec03f */
[----:B------:R-:W-:Y:S01]  /*0590*/  VOTEU.ALL UP1, P0 ;  /* 0x00000000003f7886 */ /* 0x000fe20000020000 */
[----:B------:R-:W1:Y:S02]  /*05a0*/  FENCE.VIEW.ASYNC.S ;  /* 0x00000000000073c6 */ /* 0x000e640000000000 */
[----:B-1----:R-:W2:Y:S02]  /*05b0*/  @!UP0 SYNCS.EXCH.64 URZ, [UR9+0x50], UR4 ;  /* 0x00005004093f85b2 */ /* 0x002ea40008000100 */
[----:B------:R1:W2:Y:S01]  /*05c0*/  @!UP1 SYNCS.EXCH.64 URZ, [UR9+0x58], UR4 ;  /* 0x00005804093f95b2 */ /* 0x0002a20008000100 */
[----:B------:R-:W-:Y:S01]  /*05d0*/  NOP ;  /* 0x0000000000007918 */ /* 0x000fe20000000000 */
[----:B-1----:R-:W-:-:S02]  /*05e0*/  ULDC.64 UR4, c[0x0][0x598] ;  /* 0x0001660000047ab9 */ /* 0x002fc40000000a00 */
[----:B------:R-:W-:Y:S02]  /*05f0*/  ISETP.NE.U32.AND P0, PT, RZ, UR4, PT ;  /* 0x00000004ff007c0c */ /* 0x000fe4000bf05070 */
[----:B------:R1:W2:Y:S02]  /*0600*/  @!UP2 SYNCS.EXCH.64 URZ, [UR10+0x30], UR6 ;  /* 0x000030060a3fa5b2 */ /* 0x0002a40008000100 */
[----:B------:R-:W-:Y:S01]  /*0610*/  ISETP.NE.AND.EX P0, PT, RZ, UR5, PT, P0 ;  /* 0x00000005ff007c0c */ /* 0x000fe2000bf05300 */
[----:B------:R1:W2:Y:S01]  /*0620*/  @!UP3 SYNCS.EXCH.64 URZ, [UR10+0x38], UR6 ;  /* 0x000038060a3fb5b2 */ /* 0x0002a20008000100 */
[----:B------:R1:W2:Y:S01]  /*0630*/  @!UP4 SYNCS.EXCH.64 URZ, [UR10+0x40], UR6 ;  /* 0x000040060a3fc5b2 */ /* 0x0002a20008000100 */
[----:B------:R1:W2:Y:S01]  /*0640*/  @!UP5 SYNCS.EXCH.64 URZ, [UR10+0x48], UR6 ;  /* 0x000048060a3fd5b2 */ /* 0x0002a20008000100 */
[----:B------:R-:W-:Y:S01]  /*0650*/  NOP ;  /* 0x0000000000007918 */ /* 0x000fe20000000000 */
[----:B--234-:R-:W-:Y:S08]  /*0660*/  BAR.SYNC.DEFER_BLOCKING 0x0 ;  /* 0x0000000000007b1d */ /* 0x01cff00000010000 */
[----:B01----:R-:W-:Y:S05]  /*0670*/  @!P0 BRA `(.L_x_3) ;  /* 0x00000000001c8947 */ /* 0x003fea0003800000 */
[----:B------:R-:W0:Y:S02]  /*0680*/  LDC.64 R6, c[0x0][0x598] ;  /* 0x00016600ff067b82 */ /* 0x000e240000000a00 */
[----:B0-----:R-:W2:Y:S02]  /*0690*/  LDG.E.64 R6, desc[UR54][R6.64] ;  /* 0x0000003606067981 */ /* 0x001ea4000c1e1b00 */
[----:B--2---:R-:W-:-:S04]  /*06a0*/  ISETP.NE.U32.AND P0, PT, R6, RZ, PT ;  /* 0x000000ff0600720c */ /* 0x004fc80003f05070 */
[----:B------:R-:W-:-:S13]  /*06b0*/  ISETP.NE.AND.EX P0, PT, R7, RZ, PT, P0 ;  /* 0x000000ff0700720c */ /* 0x000fda0003f05300 */
[----:B------:R-:W-:Y:S05]  /*06c0*/  @!P0 BRA `(.L_x_3) ;  /* 0x0000000000088947 */ /* 0x000fea0003800000 */
[----:B------:R1:W5:Y:S01]  /*06d0*/  LD.E R22, desc[UR54][R6.64] ;  /* 0x0000003606167980 */ /* 0x000362000c101900 */
[----:B------:R-:W-:Y:S05]  /*06e0*/  BRA `(.L_x_4) ;  /* 0x0000000000247947 */ /* 0x000fea0003800000 */
.L_x_3:
[----:B------:R-:W-:Y:S02]  /*06f0*/  ULDC.64 UR4, c[0x0][0x588] ;  /* 0x0001620000047ab9 */ /* 0x000fe40000000a00 */
[----:B------:R-:W-:-:S04]  /*0700*/  ISETP.NE.U32.AND P0, PT, RZ, UR4, PT ;  /* 0x00000004ff007c0c */ /* 0x000fc8000bf05070 */
[----:B------:R-:W-:-:S13]  /*0710*/  ISETP.NE.AND.EX P0, PT, RZ, UR5, PT, P0 ;  /* 0x00000005ff007c0c */ /* 0x000fda000bf05300 */
[----:B------:R-:W-:Y:S05]  /*0720*/  @!P0 BRA `(.L_x_5) ;  /* 0x00000000000c8947 */ /* 0x000fea0003800000 */
[----:B------:R-:W0:Y:S02]  /*0730*/  LDC.64 R22, c[0x0][0x588] ;  /* 0x00016200ff167b82 */ /* 0x000e240000000a00 */
[----:B0-----:R0:W5:Y:S01]  /*0740*/  LDG.E R22, desc[UR54][R22.64] ;  /* 0x0000003616167981 */ /* 0x001162000c1e1900 */
[----:B------:R-:W-:Y:S05]  /*0750*/  BRA `(.L_x_4) ;  /* 0x0000000000087947 */ /* 0x000fea0003800000 */
.L_x_5:
[----:B------:R-:W-:Y:S02]  /*0760*/  ULDC UR4, c[0x0][0x580] ;  /* 0x0001600000047ab9 */ /* 0x000fe40000000800 */
[----:B------:R-:W-:-:S07]  /*0770*/  IMAD.U32 R22, RZ, RZ, UR4 ;  /* 0x00000004ff167e24 */ /* 0x000fce000f8e00ff */
.L_x_4:
[----:B------:R-:W-:Y:S02]  /*0780*/  ULDC.64 UR4, c[0x0][0x5a0] ;  /* 0x0001680000047ab9 */ /* 0x000fe40000000a00 */
[----:B------:R-:W-:-:S04]  /*0790*/  ISETP.NE.U32.AND P0, PT, RZ, UR4, PT ;  /* 0x00000004ff007c0c */ /* 0x000fc8000bf05070 */
[----:B------:R-:W-:-:S13]  /*07a0*/  ISETP.NE.AND.EX P0, PT, RZ, UR5, PT, P0 ;  /* 0x00000005ff007c0c */ /* 0x000fda000bf05300 */
[----:B------:R-:W-:Y:S05]  /*07b0*/  @!P0 BRA `(.L_x_6) ;  /* 0x00000000001c8947 */ /* 0x000fea0003800000 */
[----:B-1----:R-:W1:Y:S02]  /*07c0*/  LDC.64 R6, c[0x0][0x5a0] ;  /* 0x00016800ff067b82 */ /* 0x002e640000000a00 */
[----:B-1----:R-:W2:Y:S02]  /*07d0*/  LDG.E.64 R6, desc[UR54][R6.64] ;  /* 0x0000003606067981 */ /* 0x002ea4000c1e1b00 */
[----:B--2---:R-:W-:-:S04]  /*07e0*/  ISETP.NE.U32.AND P0, PT, R6, RZ, PT ;  /* 0x000000ff0600720c */ /* 0x004fc80003f05070 */
[----:B------:R-:W-:-:S13]  /*07f0*/  ISETP.NE.AND.EX P0, PT, R7, RZ, PT, P0 ;  /* 0x000000ff0700720c */ /* 0x000fda0003f05300 */
[----:B------:R-:W-:Y:S05]  /*0800*/  @!P0 BRA `(.L_x_6) ;  /* 0x0000000000088947 */ /* 0x000fea0003800000 */
[----:B0-----:R2:W5:Y:S01]  /*0810*/  LD.E R23, desc[UR54][R6.64] ;  /* 0x0000003606177980 */ /* 0x001562000c101900 */
[----:B------:R-:W-:Y:S05]  /*0820*/  BRA `(.L_x_7) ;  /* 0x0000000000247947 */ /* 0x000fea0003800000 */
.L_x_6:
[----:B------:R-:W-:Y:S02]  /*0830*/  ULDC.64 UR4, c[0x0][0x590] ;  /* 0x0001640000047ab9 */ /* 0x000fe40000000a00 */
[----:B------:R-:W-:-:S04]  /*0840*/  ISETP.NE.U32.AND P0, PT, RZ, UR4, PT ;  /* 0x00000004ff007c0c */ /* 0x000fc8000bf05070 */
[----:B------:R-:W-:-:S13]  /*0850*/  ISETP.NE.AND.EX P0, PT, RZ, UR5, PT, P0 ;  /* 0x00000005ff007c0c */ /* 0x000fda000bf05300 */
[----:B------:R-:W-:Y:S05]  /*0860*/  @!P0 BRA `(.L_x_8) ;  /* 0x00000000000c8947 */ /* 0x000fea0003800000 */
[----:B-1----:R-:W0:Y:S02]  /*0870*/  LDC.64 R6, c[0x0][0x590] ;  /* 0x00016400ff067b82 */ /* 0x002e240000000a00 */
[----:B0-----:R0:W5:Y:S01]  /*0880*/  LDG.E R23, desc[UR54][R6.64] ;  /* 0x0000003606177981 */ /* 0x001162000c1e1900 */
[----:B------:R-:W-:Y:S05]  /*0890*/  BRA `(.L_x_7) ;  /* 0x0000000000087947 */ /* 0x000fea0003800000 */
.L_x_8:
[----:B------:R-:W-:Y:S02]  /*08a0*/  ULDC UR4, c[0x0][0x584] ;  /* 0x0001610000047ab9 */ /* 0x000fe40000000800 */
[----:B0-----:R-:W-:-:S07]  /*08b0*/  IMAD.U32 R23, RZ, RZ, UR4 ;  /* 0x00000004ff177e24 */ /* 0x001fce000f8e00ff */
.L_x_7:
[----:B------:R-:W3:Y:S01]  /*08c0*/  S2UR UR10, SR_CTAID.Y ;  /* 0x00000000000a79c3 */ /* 0x000ee20000002600 */
[----:B------:R-:W-:Y:S01]  /*08d0*/  ULDC UR5, c[0x0][0x65c] ;  /* 0x0001970000057ab9 */ /* 0x000fe20000000800 */
[----:B------:R-:W-:Y:S01]  /*08e0*/  UISETP.NE.AND UP0, UPT, UR15, 0x2, UPT ;  /* 0x000000020f00788c */ /* 0x000fe2000bf05270 */
[----:B------:R-:W-:Y:S01]  /*08f0*/  IMAD.MOV.U32 R18, RZ, RZ, -0x1 ;  /* 0xffffffffff127424 */ /* 0x000fe200078e00ff */
[----:B------:R-:W-:Y:S01]  /*0900*/  UISETP.NE.AND UP2, UPT, UR5, 0x1, UPT ;  /* 0x000000010500788c */ /* 0x000fe2000bf45270 */
[----:B------:R-:W-:Y:S02]  /*0910*/  IMAD.MOV.U32 R2, RZ, RZ, -0x1 ;  /* 0xffffffffff027424 */ /* 0x000fe400078e00ff */
[----:B------:R-:W-:Y:S01]  /*0920*/  IMAD.MOV.U32 R19, RZ, RZ, -0x1 ;  /* 0xffffffffff137424 */ /* 0x000fe200078e00ff */
[----:B------:R-:W4:Y:S01]  /*0930*/  S2UR UR4, SR_CTAID.X ;  /* 0x00000000000479c3 */ /* 0x000f220000002500 */
[----:B------:R-:W-:-:S06]  /*0940*/  UP2UR UR38, UPR, URZ, 0x4 ;  /* 0x000000043f267883 */ /* 0x000fcc0008000000 */
[----:B------:R-:W-:Y:S01]  /*0950*/  @UP2 ULDC UR12, c[0x0][0x10] ;  /* 0x00000400000c2ab9 */ /* 0x000fe20000000800 */
[----:B------:R-:W-:Y:S01]  /*0960*/  @UP2 UMOV UR7, URZ ;  /* 0x0000003f00072c82 */ /* 0x000fe20008000000 */
[----:B------:R-:W-:Y:S01]  /*0970*/  @UP2 UMOV UR5, URZ ;  /* 0x0000003f00052c82 */ /* 0x000fe20008000000 */
[----:B012---:R-:W0:Y:S01]  /*0980*/  LDC.64 R6, c[0x0][0x650] ;  /* 0x00019400ff067b82 */ /* 0x007e220000000a00 */
[----:B---3--:R-:W-:Y:S02]  /*0990*/  @UP2 UMOV UR9, UR10 ;  /* 0x0000000a00092c82 */ /* 0x008fe40008000000 */
[----:B------:R-:W-:Y:S01]  /*09a0*/  @UP2 UMOV UR6, UR9 ;  /* 0x0000000900062c82 */ /* 0x000fe20008000000 */
[----:B------:R-:W-:Y:S01]  /*09b0*/  @!UP2 UMOV UR9, UR10 ;  /* 0x0000000a0009ac82 */ /* 0x000fe20008000000 */
[----:B----4-:R-:W-:-:S03]  /*09c0*/  @UP2 UIMAD.WIDE.U32 UR12, UR4, UR12, UR6 ;  /* 0x0000000c040c22a5 */ /* 0x010fc6000f8e0006 */
[----:B------:R-:W-:Y:S01]  /*09d0*/  @!UP2 ULDC UR6, c[0x0][0xc] ;  /* 0x000003000006aab9 */ /* 0x000fe20000000800 */
[----:B------:R-:W-:Y:S01]  /*09e0*/  @UP2 UIADD3 UR14, UR13, UR5, URZ ;  /* 0x000000050d0e2290 */ /* 0x000fe2000fffe03f */
[----:B------:R-:W-:Y:S02]  /*09f0*/  ULDC UR10, c[0x0][0xc] ;  /* 0x00000300000a7ab9 */ /* 0x000fe40000000800 */
[----:B------:R-:W-:Y:S01]  /*0a00*/  UMOV UR5, URZ ;  /* 0x0000003f00057c82 */ /* 0x000fe20008000000 */
[----:B------:R-:W-:Y:S01]  /*0a10*/  ULDC UR11, c[0x0][0x10] ;  /* 0x00000400000b7ab9 */ /* 0x000fe20000000800 */
[----:B------:R-:W-:Y:S02]  /*0a20*/  @!UP2 UIMAD.WIDE.U32 UR6, UR6, UR9, UR4 ;  /* 0x000000090606a2a5 */ /* 0x000fe4000f8e0004 */
[----:B------:R-:W-:Y:S01]  /*0a30*/  UIMAD.WIDE.U32 UR10, UR10, UR11, URZ ;  /* 0x0000000b0a0a72a5 */ /* 0x000fe2000f8e003f */
[----:B------:R-:W-:-:S03]  /*0a40*/  ULDC UR13, c[0x0][0x14] ;  /* 0x00000500000d7ab9 */ /* 0x000fc60000000800 */
[----:B------:R-:W-:Y:S02]  /*0a50*/  UIMAD.WIDE.U32 UR52, UR10, UR13, URZ ;  /* 0x0000000d0a3472a5 */ /* 0x000fe4000f8e003f */
[----:B------:R-:W-:Y:S01]  /*0a60*/  UIMAD UR39, UR11, UR13, URZ ;  /* 0x0000000d0b2772a4 */ /* 0x000fe2000f8e023f */
[----:B------:R-:W-:Y:S01]  /*0a70*/  @!UP2 UMOV UR12, UR6 ;  /* 0x00000006000cac82 */ /* 0x000fe20008000000 */
[----:B------:R-:W-:Y:S02]  /*0a80*/  @!UP2 UMOV UR14, UR7 ;  /* 0x00000007000eac82 */ /* 0x000fe40008000000 */
[----:B------:R-:W-:Y:S02]  /*0a90*/  UIADD3 UR39, UR53, UR39, URZ ;  /* 0x0000002735277290 */ /* 0x000fe4000fffe03f */
[----:B------:R-:W-:-:S04]  /*0aa0*/  UIADD3 UR6, UP1, UR12, UR52, URZ ;  /* 0x000000340c067290 */ /* 0x000fc8000ff3e03f */
[----:B------:R-:W-:Y:S02]  /*0ab0*/  UIADD3.X UR7, UR14, UR39, URZ, UP1, !UPT ;  /* 0x000000270e077290 */ /* 0x000fe40008ffe43f */
[----:B------:R-:W-:Y:S02]  /*0ac0*/  USEL UR6, UR6, UR12, !UP0 ;  /* 0x0000000c06067287 */ /* 0x000fe4000c000000 */
[----:B------:R-:W-:-:S04]  /*0ad0*/  USEL UR7, UR7, UR14, !UP0 ;  /* 0x0000000e07077287 */ /* 0x000fc8000c000000 */
[----:B0-----:R-:W-:Y:S01]  /*0ae0*/  ISETP.LE.U32.AND P0, PT, R6, UR6, PT ;  /* 0x0000000606007c0c */ /* 0x001fe2000bf03070 */
[----:B------:R-:W-:Y:S02]  /*0af0*/  IMAD.U32 R16, RZ, RZ, UR6 ;  /* 0x00000006ff107e24 */ /* 0x000fe4000f8e00ff */
[----:B------:R-:W-:Y:S02]  /*0b00*/  IMAD.U32 R0, RZ, RZ, UR7 ;  /* 0x00000007ff007e24 */ /* 0x000fe4000f8e00ff */
[----:B------:R-:W-:-:S03]  /*0b10*/  IMAD.U32 R17, RZ, RZ, UR7 ;  /* 0x00000007ff117e24 */ /* 0x000fc6000f8e00ff */
[----:B------:R-:W-:Y:S02]  /*0b20*/  ISETP.GE.U32.AND.EX P0, PT, R0, R7, PT, P0 ;  /* 0x000000070000720c */ /* 0x000fe40003f06100 */
[----:B------:R-:W-:-:S11]  /*0b30*/  PRMT R0, RZ, 0x7610, R0 ;  /* 0x00007610ff007816 */ /* 0x000fd60000000000 */
[----:B------:R-:W-:Y:S05]  /*0b40*/  @P0 BRA `(.L_x_9) ;  /* 0x00000004008c0947 */ /* 0x000fea0003800000 */
[----:B------:R-:W-:Y:S01]  /*0b50*/  I2FP.F32.U32 R0, UR4 ;  /* 0x0000000400007c45 */ /* 0x000fe20008201000 */
[----:B------:R-:W-:Y:S01]  /*0b60*/  ULDC.64 UR16, c[0x0][0x628] ;  /* 0x00018a0000107ab9 */ /* 0x000fe20000000a00 */
[----:B------:R-:W-:Y:S01]  /*0b70*/  ULDC UR6, c[0x0][0x150] ;  /* 0x0000540000067ab9 */ /* 0x000fe20000000800 */
[----:B------:R-:W-:Y:S01]  /*0b80*/  ISETP.NE.U32.AND P0, PT, RZ, UR16, PT ;  /* 0x00000010ff007c0c */ /* 0x000fe2000bf05070 */
[----:B------:R-:W-:Y:S01]  /*0b90*/  ULDC UR15, c[0x0][0x630] ;  /* 0x00018c00000f7ab9 */ /* 0x000fe20000000800 */
[----:B------:R-:W-:Y:S01]  /*0ba0*/  FMUL R0, R0, UR6 ;  /* 0x0000000600007c20 */ /* 0x000fe20008400000 */
[----:B------:R-:W-:Y:S01]  /*0bb0*/  R2UR UR19, R16 ;  /* 0x00000000101372ca */ /* 0x000fe200000e0000 */
[----:B------:R-:W-:Y:S01]  /*0bc0*/  ULDC UR21, c[0x0][0x154] ;  /* 0x0000550000157ab9 */ /* 0x000fe20000000800 */
[----:B------:R-:W-:Y:S01]  /*0bd0*/  ISETP.NE.AND.EX P0, PT, RZ, UR17, PT, P0 ;  /* 0x00000011ff007c0c */ /* 0x000fe2000bf05300 */
[----:B------:R0:W1:Y:S01]  /*0be0*/  F2I.U32.TRUNC.NTZ R2, R0 ;  /* 0x0000000000027305 */ /* 0x000062000020f000 */
[----:B------:R-:W-:-:S02]  /*0bf0*/  R2UR UR20, R17 ;  /* 0x00000000111472ca */ /* 0x000fc400000e0000 */
[----:B------:R-:W-:Y:S02]  /*0c00*/  R2UR UR6, R16 ;  /* 0x00000000100672ca */ /* 0x000fe400000e0000 */
[----:B------:R-:W-:-:S07]  /*0c10*/  R2UR UR7, R17 ;  /* 0x00000000110772ca */ /* 0x000fce00000e0000 */
[----:B0-----:R-:W-:Y:S08]  /*0c20*/  @!P0 BRA `(.L_x_10) ;  /* 0x0000000000308947 */ /* 0x001ff00003800000 */
[----:B------:R-:W-:Y:S01]  /*0c30*/  R2UR UR6, R16 ;  /* 0x00000000100672ca */ /* 0x000fe200000e0000 */
[----:B------:R-:W-:Y:S01]  /*0c40*/  ULDC UR12, c[0x0][0x634] ;  /* 0x00018d00000c7ab9 */ /* 0x000fe20000000800 */
[----:B------:R-:W-:-:S11]  /*0c50*/  R2UR UR14, R17 ;  /* 0x00000000110e72ca */ /* 0x000fd600000e0000 */
[----:B------:R-:W-:-:S04]  /*0c60*/  UIADD3 UR12, UP1, UR6, UR12, URZ ;  /* 0x0000000c060c7290 */ /* 0x000fc8000ff3e03f */
[----:B------:R-:W-:-:S04]  /*0c70*/  UIADD3.X UR14, URZ, UR14, URZ, UP1, !UPT ;  /* 0x0000000e3f0e7290 */ /* 0x000fc80008ffe43f */
[----:B------:R-:W-:-:S04]  /*0c80*/  UIMAD.WIDE.U32 UR6, UR14, UR16, URZ ;  /* 0x000000100e0672a5 */ /* 0x000fc8000f8e003f */
[----:B------:R-:W-:Y:S02]  /*0c90*/  UIMAD.WIDE.U32 UR10, UP1, UR12, UR17, UR6 ;  /* 0x000000110c0a72a5 */ /* 0x000fe4000f820006 */
[----:B------:R-:W-:Y:S02]  /*0ca0*/  UIMAD.WIDE.U32 UR6, UR12, UR16, URZ ;  /* 0x000000100c0672a5 */ /* 0x000fe4000f8e003f */
[----:B------:R-:W-:Y:S02]  /*0cb0*/  UIADD3.X UR13, URZ, URZ, URZ, UP1, !UPT ;  /* 0x0000003f3f0d7290 */ /* 0x000fe40008ffe43f */
[----:B------:R-:W-:Y:S01]  /*0cc0*/  UIADD3 URZ, UP1, UR7, UR10, URZ ;  /* 0x0000000a073f7290 */ /* 0x000fe2000ff3e03f */
[----:B------:R-:W-:-:S03]  /*0cd0*/  UMOV UR12, UR11 ;  /* 0x0000000b000c7c82 */ /* 0x000fc60008000000 */
[----:B------:R-:W-:-:S12]  /*0ce0*/  UIMAD.WIDE.U32.X UR6, UR14, UR17, UR12, UP1 ;  /* 0x000000110e0672a5 */ /* 0x000fd800088e040c */
.L_x_10:
[----:B------:R-:W-:Y:S01]  /*0cf0*/  USHF.R.U64 UR5, UR6, UR15, UR7 ;  /* 0x0000000f06057299 */ /* 0x000fe20008001207 */
[----:B------:R-:W-:Y:S01]  /*0d00*/  I2FP.F32.U32 R0, UR9 ;  /* 0x0000000900007c45 */ /* 0x000fe20008201000 */
[----:B------:R-:W-:Y:S01]  /*0d10*/  USHF.R.U32.HI UR6, URZ, UR15, UR7 ;  /* 0x0000000f3f067299 */ /* 0x000fe20008011607 */
[----:B-1----:R-:W-:Y:S01]  /*0d20*/  R2UR UR14, R2 ;  /* 0x00000000020e72ca */ /* 0x002fe200000e0000 */
[----:B------:R-:W-:Y:S02]  /*0d30*/  UIADD3 UR17, UP1, URZ, -UR5, URZ ;  /* 0x800000053f117290 */ /* 0x000fe4000ff3e03f */
[----:B------:R-:W-:Y:S01]  /*0d40*/  FMUL R0, R0, UR21 ;  /* 0x0000001500007c20 */ /* 0x000fe20008400000 */
[----:B------:R-:W-:Y:S01]  /*0d50*/  ULDC.64 UR10, c[0x0][0x620] ;  /* 0x00018800000a7ab9 */ /* 0x000fe20000000a00 */
[----:B------:R-:W-:Y:S01]  /*0d60*/  UIADD3.X UR6, URZ, ~UR6, URZ, UP1, !UPT ;  /* 0x800000063f067290 */ /* 0x000fe20008ffe43f */
[----:B------:R-:W-:Y:S01]  /*0d70*/  UMOV UR12, UR19 ;  /* 0x00000013000c7c82 */ /* 0x000fe20008000000 */
[----:B------:R-:W-:-:S02]  /*0d80*/  UMOV UR13, UR20 ;  /* 0x00000014000d7c82 */ /* 0x000fc40008000000 */
[----:B------:R-:W-:Y:S01]  /*0d90*/  UIMAD UR6, UR6, UR10, URZ ;  /* 0x0000000a060672a4 */ /* 0x000fe2000f8e023f */
[----:B------:R-:W0:Y:S01]  /*0da0*/  F2I.U32.TRUNC.NTZ R0, R0 ;  /* 0x0000000000007305 */ /* 0x000e22000020f000 */
[----:B------:R-:W-:Y:S02]  /*0db0*/  UIMAD.WIDE.U32 UR12, UR17, UR10, UR12 ;  /* 0x0000000a110c72a5 */ /* 0x000fe4000f8e000c */
[----:B------:R-:W-:Y:S01]  /*0dc0*/  UIMAD UR17, UR17, UR11, UR6 ;  /* 0x0000000b111172a4 */ /* 0x000fe2000f8e0206 */
[----:B------:R-:W-:Y:S01]  /*0dd0*/  ULDC UR24, c[0x0][0x658] ;  /* 0x0001960000187ab9 */ /* 0x000fe20000000800 */
[----:B------:R-:W-:Y:S02]  /*0de0*/  UMOV UR22, 0xffffffff ;  /* 0xffffffff00167882 */ /* 0x000fe40000000000 */
[----:B------:R-:W-:Y:S01]  /*0df0*/  UIADD3 UR17, UR13, UR17, URZ ;  /* 0x000000110d117290 */ /* 0x000fe2000fffe03f */
[----:B------:R-:W-:Y:S01]  /*0e00*/  ULDC UR19, c[0x0][0x618] ;  /* 0x0001860000137ab9 */ /* 0x000fe20000000800 */
[----:B------:R-:W-:Y:S01]  /*0e10*/  ULDC.64 UR6, c[0x0][0x640] ;  /* 0x0001900000067ab9 */ /* 0x000fe20000000a00 */
[----:B------:R-:W-:Y:S01]  /*0e20*/  USHF.L.U32 UR13, UR22, UR24, URZ ;  /* 0x00000018160d7299 */ /* 0x000fe2000800063f */
[----:B------:R-:W-:Y:S01]  /*0e30*/  ISETP.NE.U32.AND P0, PT, RZ, UR6, PT ;  /* 0x00000006ff007c0c */ /* 0x000fe2000bf05070 */
[----:B------:R-:W-:-:S02]  /*0e40*/  USHF.R.U64 UR22, UR12, UR19, UR17 ;  /* 0x000000130c167299 */ /* 0x000fc40008001211 */
[----:B------:R-:W-:Y:S01]  /*0e50*/  USHF.R.U32.HI UR12, URZ, UR19, UR17 ;  /* 0x000000133f0c7299 */ /* 0x000fe20008011611 */
[----:B0-----:R-:W-:Y:S01]  /*0e60*/  R2UR UR16, R0 ;  /* 0x00000000001072ca */ /* 0x001fe200000e0000 */
[----:B------:R-:W-:Y:S01]  /*0e70*/  ULDC UR21, c[0x0][0x608] ;  /* 0x0001820000157ab9 */ /* 0x000fe20000000800 */
[----:B------:R-:W-:Y:S01]  /*0e80*/  ISETP.NE.AND.EX P0, PT, RZ, UR7, PT, P0 ;  /* 0x00000007ff007c0c */ /* 0x000fe2000bf05300 */
[----:B------:R-:W-:Y:S02]  /*0e90*/  USHF.R.U64 UR26, UR22, UR21, UR12 ;  /* 0x00000015161a7299 */ /* 0x000fe4000800120c */
[----:B------:R-:W-:Y:S01]  /*0ea0*/  USHF.R.U32.HI UR12, URZ, UR21, UR12 ;  /* 0x000000153f0c7299 */ /* 0x000fe2000801160c */
[----:B------:R-:W-:Y:S01]  /*0eb0*/  UMOV UR20, 0x1 ;  /* 0x0000000100147882 */ /* 0x000fe20000000000 */
[----:B------:R-:W-:Y:S02]  /*0ec0*/  UIADD3 UR14, -UR14, URZ, URZ ;  /* 0x0000003f0e0e7290 */ /* 0x000fe4000fffe13f */
[----:B------:R-:W-:-:S02]  /*0ed0*/  USHF.R.U64 UR27, UR26, UR24, UR12 ;  /* 0x000000181a1b7299 */ /* 0x000fc4000800120c */
[----:B------:R-:W-:Y:S01]  /*0ee0*/  USHF.L.U32 UR19, UR20, UR24, URZ ;  /* 0x0000001814137299 */ /* 0x000fe2000800063f */
[----:B------:R-:W-:Y:S01]  /*0ef0*/  ULDC UR15, c[0x0][0x144] ;  /* 0x00005100000f7ab9 */ /* 0x000fe20000000800 */
[----:B------:R-:W-:Y:S01]  /*0f00*/  ULDC UR10, c[0x0][0x600] ;  /* 0x00018000000a7ab9 */ /* 0x000fe20000000800 */
[----:B------:R-:W-:Y:S02]  /*0f10*/  ULOP3.LUT UR20, URZ, UR13, URZ, 0x33, !UPT ;  /* 0x0000000d3f147292 */ /* 0x000fe4000f8e333f */
[----:B------:R-:W-:Y:S02]  /*0f20*/  USHF.R.U32.HI UR13, URZ, UR24, UR12 ;  /* 0x000000183f0d7299 */ /* 0x000fe4000801160c */
[----:B------:R-:W-:Y:S02]  /*0f30*/  UIADD3 UR11, UR10, -0x1, URZ ;  /* 0xffffffff0a0b7890 */ /* 0x000fe4000fffe03f */
[----:B------:R-:W-:Y:S02]  /*0f40*/  UIADD3 UR23, -UR16, URZ, URZ ;  /* 0x0000003f10177290 */ /* 0x000fe4000fffe13f */
[----:B------:R-:W-:Y:S01]  /*0f50*/  UIMAD UR4, UR15, UR14, UR4 ;  /* 0x0000000e0f0472a4 */ /* 0x000fe2000f8e0204 */
[----:B------:R-:W-:Y:S01]  /*0f60*/  ULDC UR28, c[0x0][0x148] ;  /* 0x00005200001c7ab9 */ /* 0x000fe20000000800 */
[----:B------:R-:W-:Y:S01]  /*0f70*/  ULDC UR24, c[0x0][0x648] ;  /* 0x0001920000187ab9 */ /* 0x000fe20000000800 */
[----:B------:R-:W-:Y:S01]  /*0f80*/  ULDC UR25, c[0x0][0x638] ;  /* 0x00018e0000197ab9 */ /* 0x000fe20000000800 */
[----:B------:R-:W-:Y:S01]  /*0f90*/  UMOV UR12, UR27 ;  /* 0x0000001b000c7c82 */ /* 0x000fe20008000000 */
[----:B------:R-:W-:Y:S07]  /*0fa0*/  @!P0 BRA `(.L_x_11) ;  /* 0x0000000000308947 */ /* 0x000fee0003800000 */
[----:B------:R-:W-:Y:S02]  /*0fb0*/  ULDC UR16, c[0x0][0x64c] ;  /* 0x0001930000107ab9 */ /* 0x000fe40000000800 */
        /* <DEDUP_REMOVED lines=8> */
[----:B------:R-:W-:-:S07]  /*1040*/  UIMAD.WIDE.U32.X UR6, UR21, UR7, UR16, UP1 ;  /* 0x00000007150672a5 */ /* 0x000fce00088e0410 */
[----:B------:R-:W-:Y:S01]  /*1050*/  UMOV UR12, UR6 ;  /* 0x00000006000c7c82 */ /* 0x000fe20008000000 */
[----:B------:R-:W-:-:S05]  /*1060*/  UMOV UR13, UR7 ;  /* 0x00000007000d7c82 */ /* 0x000fca0008000000 */
.L_x_11:
[----:B------:R-:W-:Y:S01]  /*1070*/  UISETP.NE.AND UP1, UPT, UR38, URZ, UPT ;  /* 0x0000003f2600728c */ /* 0x000fe2000bf25270 */
[----:B------:R-:W-:Y:S01]  /*1080*/  IMAD.MOV.U32 R0, RZ, RZ, 0x1 ;  /* 0x00000001ff007424 */ /* 0x000fe200078e00ff */
[----:B------:R-:W-:Y:S01]  /*1090*/  USHF.R.U64 UR6, UR12, UR24, UR13 ;  /* 0x000000180c067299 */ /* 0x000fe2000800120d */
[----:B------:R-:W-:Y:S01]  /*10a0*/  IMAD.U32 R19, RZ, RZ, UR5 ;  /* 0x00000005ff137e24 */ /* 0x000fe2000f8e00ff */
[----:B------:R-:W-:Y:S02]  /*10b0*/  ULOP3.LUT UR20, UR26, UR20, URZ, 0xc0, !UPT ;  /* 0x000000141a147292 */ /* 0x000fe4000f8ec03f */
[----:B------:R-:W-:Y:S02]  /*10c0*/  UIADD3 UR7, -UR6, URZ, URZ ;  /* 0x0000003f06077290 */ /* 0x000fe4000fffe13f */
[----:B------:R-:W-:Y:S02]  /*10d0*/  UIMAD UR19, UR19, UR6, UR20 ;  /* 0x00000006131372a4 */ /* 0x000fe4000f8e0214 */
[----:B------:R-:W-:-:S02]  /*10e0*/  ULOP3.LUT UR11, UR22, UR11, URZ, 0xc0, !UPT ;  /* 0x0000000b160b7292 */ /* 0x000fc4000f8ec03f */
[----:B------:R-:W-:Y:S02]  /*10f0*/  @UP1 UIMAD UR4, UR28, UR23, UR9 ;  /* 0x000000171c0412a4 */ /* 0x000fe4000f8e0209 */
[----:B------:R-:W-:-:S03]  /*1100*/  UIMAD UR6, UR7, UR25, UR27 ;  /* 0x00000019070672a4 */ /* 0x000fc6000f8e021b */
[----:B------:R-:W-:Y:S01]  /*1110*/  ULDC UR7, c[0x0][0x610] ;  /* 0x0001840000077ab9 */ /* 0x000fe20000000800 */
[----:B------:R-:W-:Y:S02]  /*1120*/  UIMAD UR6, UR6, UR10, UR11 ;  /* 0x0000000a060672a4 */ /* 0x000fe4000f8e020b */
[----:B------:R-:W-:-:S04]  /*1130*/  UIMAD UR4, UR19, UR7, UR4 ;  /* 0x00000007130472a4 */ /* 0x000fc8000f8e0204 */
[----:B------:R-:W-:Y:S02]  /*1140*/  USEL UR7, UR6, UR4, !UP1 ;  /* 0x0000000406077287 */ /* 0x000fe4000c800000 */
[----:B------:R-:W-:-:S04]  /*1150*/  USEL UR4, UR4, UR6, !UP1 ;  /* 0x0000000604047287 */ /* 0x000fc8000c800000 */
[----:B------:R-:W-:Y:S02]  /*1160*/  IMAD.U32 R2, RZ, RZ, UR7 ;  /* 0x00000007ff027e24 */ /* 0x000fe4000f8e00ff */
[----:B------:R-:W-:-:S07]  /*1170*/  IMAD.U32 R18, RZ, RZ, UR4 ;  /* 0x00000004ff127e24 */ /* 0x000fce000f8e00ff */
.L_x_9:
[----:B------:R-:W-:Y:S02]  /*1180*/  ULDC UR4, c[0x0][0x28c] ;  /* 0x0000a30000047ab9 */ /* 0x000fe40000000800 */
[----:B------:R-:W-:-:S04]  /*1190*/  UIADD3 UR4, UR4, 0x3f, URZ ;  /* 0x0000003f04047890 */ /* 0x000fc8000fffe03f */
[----:B------:R-:W-:-:S04]  /*11a0*/  USHF.R.S32.HI UR5, URZ, 0x1f, UR4 ;  /* 0x0000001f3f057899 */ /* 0x000fc80008011404 */
[----:B------:R-:W-:-:S04]  /*11b0*/  ULEA.HI UR5, UR5, UR4, URZ, 0x6 ;  /* 0x0000000405057291 */ /* 0x000fc8000f8f303f */
[----:B------:R-:W-:Y:S01]  /*11c0*/  USHF.R.S32.HI UR37, URZ, 0x6, UR5 ;  /* 0x000000063f257899 */ /* 0x000fe20008011405 */
[----:B------:R-:W-:Y:S11]  /*11d0*/  @!P1 BRA `(.L_x_12) ;  /* 0x0000005800849947 */ /* 0x000ff60003800000 */
[----:B------:R-:W-:-:S06]  /*11e0*/  UISETP.GT.U32.AND UP1, UPT, UR18, 0x1, UPT ;  /* 0x000000011200788c */ /* 0x000fcc000bf24070 */
[----:B------:R-:W-:-:S13]  /*11f0*/  PLOP3.LUT P0, PT, PT, PT, UP1, 0x80, 0x0 ;  /* 0x000000000000781c */ /* 0x000fda0003f0f018 */
[----:B------:R-:W-:Y:S05]  /*1200*/  @P0 EXIT ;  /* 0x000000000000094d */ /* 0x000fea0003800000 */
.L_x_13:
[----:B------:R-:W-:-:S08]  /*1210*/  NOP ;  /* 0x0000000000007918 */ /* 0x000fd00000000000 */
[----:B------:R-:W0:Y:S02]  /*1220*/  USETMAXREG.TRY_ALLOC.CTAPOOL UP1, 0xe8 ;  /* 0x000000e8000079c8 */ /* 0x000e240008020600 */
[----:B0-----:R-:W-:-:S13]  /*1230*/  PLOP3.LUT P0, PT, PT, PT, UP1, 0x80, 0x0 ;  /* 0x000000000000781c */ /* 0x001fda0003f0f018 */
[----:B------:R-:W-:Y:S05]  /*1240*/  @!P0 BRA `(.L_x_13) ;  /* 0xfffffffc00f08947 */ /* 0x000fea000383ffff */
[----:B------:R-:W-:-:S13]  /*1250*/  LOP3.LUT P0, RZ, R0, 0xff, RZ, 0xc0, !PT ;  /* 0x000000ff00ff7812 */ /* 0x000fda000780c0ff */
[----:B------:R-:W-:Y:S05]  /*1260*/  @!P0 EXIT ;  /* 0x000000000000894d */ /* 0x000fea0003800000 */
[----:B------:R-:W-:Y:S01]  /*1270*/  SHF.R.S32.HI R0, RZ, 0x1f, R3 ;  /* 0x0000001fff007819 */ /* 0x000fe20000011403 */
[----:B------:R-:W0:Y:S01]  /*1280*/  S2UR UR5, SR_CgaCtaId ;  /* 0x00000000000579c3 */ /* 0x000e220000008800 */
[----:B------:R-:W-:Y:S01]  /*1290*/  UMOV UR41, 0x400 ;  /* 0x0000040000297882 */ /* 0x000fe20000000000 */
[----:B------:R-:W-:Y:S01]  /*12a0*/  USHF.R.U32.HI UR4, URZ, 0x1, UR37 ;  /* 0x000000013f047899 */ /* 0x000fe20008011625 */
[CC--:B------:R-:W-:Y:S01]  /*12b0*/  LEA.HI R4, R0.reuse, R3.reuse, RZ, 0x2 ;  /* 0x0000000300047211 */ /* 0x0c0fe200078f10ff */
[----:B------:R-:W-:Y:S01]  /*12c0*/  ULOP3.LUT UR45, UR37, 0x1, URZ, 0xc0, !UPT ;  /* 0x00000001252d7892 */ /* 0x000fe2000f8ec03f */
[----:B------:R-:W-:Y:S01]  /*12d0*/  LEA.HI R0, R0, R3, RZ, 0x5 ;  /* 0x0000000300007211 */ /* 0x000fe200078f28ff */
[----:B------:R-:W-:Y:S01]  /*12e0*/  ULDC.64 UR10, c[0x0][0x288] ;  /* 0x0000a200000a7ab9 */ /* 0x000fe20000000a00 */
[--C-:B------:R-:W-:Y:S01]  /*12f0*/  SHF.R.S32.HI R88, RZ, 0x2, R4.reuse ;  /* 0x00000002ff587819 */ /* 0x100fe20000011404 */
[----:B------:R-:W1:Y:S01]  /*1300*/  LDC.64 R6, c[0x0][0x5c8] ;  /* 0x00017200ff067b82 */ /* 0x000e620000000a00 */
[----:B------:R-:W-:Y:S01]  /*1310*/  SHF.R.S32.HI R5, RZ, 0x1f, R4 ;  /* 0x0000001fff057819 */ /* 0x000fe20000011404 */
[----:B------:R-:W-:Y:S01]  /*1320*/  UISETP.LT.AND UP1, UPT, UR37, 0x1, UPT ;  /* 0x000000012500788c */ /* 0x000fe2000bf21270 */
[----:B------:R-:W-:Y:S01]  /*1330*/  LOP3.LUT R4, R4, 0xfffffffc, RZ, 0xc0, !PT ;  /* 0xfffffffc04047812 */ /* 0x000fe200078ec0ff */
[----:B------:R-:W-:Y:S01]  /*1340*/  ULOP3.LUT UR4, UR4, 0x1, URZ, 0xc0, !UPT ;  /* 0x0000000104047892 */ /* 0x000fe2000f8ec03f */
[----:B------:R-:W-:Y:S01]  /*1350*/  LEA.HI R5, R5, R88, RZ, 0x3 ;  /* 0x0000005805057211 */ /* 0x000fe200078f18ff */
[----:B------:R-:W-:Y:S01]  /*1360*/  ULDC UR44, c[0x0][0x658] ;  /* 0x00019600002c7ab9 */ /* 0x000fe20000000800 */
[----:B------:R-:W-:Y:S01]  /*1370*/  UMOV UR6, 0xffffffff ;  /* 0xffffffff00067882 */ /* 0x000fe20000000000 */
[----:B------:R-:W-:Y:S01]  /*1380*/  IMAD.IADD R4, R3, 0x1, -R4 ;  /* 0x0000000103047824 */ /* 0x000fe200078e0a04 */
[----:B------:R-:W-:Y:S01]  /*1390*/  LOP3.LUT R5, R5, 0xfffffff8, RZ, 0xc0, !PT ;  /* 0xfffffff805057812 */ /* 0x000fe200078ec0ff */
[----:B------:R-:W-:Y:S01]  /*13a0*/  IMAD.U32 R3, RZ, RZ, UR10 ;  /* 0x0000000aff037e24 */ /* 0x000fe2000f8e00ff */
[----:B------:R-:W-:Y:S01]  /*13b0*/  ULDC UR8, c[0x0][0x284] ;  /* 0x0000a10000087ab9 */ /* 0x000fe20000000800 */
[----:B------:R-:W-:Y:S01]  /*13c0*/  IMAD.SHL.U32 R90, R4, 0x2, RZ ;  /* 0x00000002045a7824 */ /* 0x000fe200078e00ff */
[----:B------:R-:W-:Y:S01]  /*13d0*/  USEL UR45, UR45, URZ, !UP0 ;  /* 0x0000003f2d2d7287 */ /* 0x000fe2000c000000 */
[----:B------:R-:W-:Y:S01]  /*13e0*/  IMAD.IADD R88, R88, 0x1, -R5 ;  /* 0x0000000158587824 */ /* 0x000fe200078e0a05 */
[----:B------:R-:W-:Y:S01]  /*13f0*/  SHF.R.S32.HI R5, RZ, 0x5, R0 ;  /* 0x00000005ff057819 */ /* 0x000fe20000011400 */
[----:B------:R-:W-:Y:S01]  /*1400*/  VIADD R0, R95, 0xffffffff ;  /* 0xffffffff5f007836 */ /* 0x000fe20000000000 */
[----:B0-----:R-:W-:Y:S01]  /*1410*/  ULEA UR41, UR5, UR41, 0x18 ;  /* 0x0000002905297291 */ /* 0x001fe2000f8ec03f */
[----:B------:R-:W-:Y:S01]  /*1420*/  IMAD R94, R4, -0x2, R3 ;  /* 0xfffffffe045e7824 */ /* 0x000fe200078e0203 */
[--C-:B------:R-:W-:Y:S01]  /*1430*/  SHF.R.S32.HI R89, RZ, 0x1f, R88.reuse ;  /* 0x0000001fff597819 */ /* 0x100fe20000011458 */
[C-C-:B------:R-:W-:Y:S01]  /*1440*/  IMAD R97, R5.reuse, -0x10, -R88.reuse ;  /* 0xfffffff005617824 */ /* 0x140fe200078e0a58 */
[C---:B------:R-:W-:Y:S01]  /*1450*/  ISETP.NE.AND P0, PT, R0.reuse, RZ, PT ;  /* 0x000000ff0000720c */ /* 0x040fe20003f05270 */
[----:B------:R-:W-:Y:S01]  /*1460*/  IMAD.SHL.U32 R0, R0, 0x8, RZ ;  /* 0x0000000800007824 */ /* 0x000fe200078e00ff */
[----:B------:R-:W-:Y:S01]  /*1470*/  UIADD3 UR50, UR41, 0x30, URZ ;  /* 0x0000003029327890 */ /* 0x000fe2000fffe03f */
[----:B------:R-:W-:Y:S01]  /*1480*/  IMAD.WIDE R88, R5, 0x10, R88 ;  /* 0x0000001005587825 */ /* 0x000fe200078e0258 */
[----:B------:R-:W-:Y:S01]  /*1490*/  USEL UR46, UR37, 0x1, UP1 ;  /* 0x00000001252e7887 */ /* 0x000fe20008800000 */
[----:B-1----:R-:W-:Y:S01]  /*14a0*/  SHF.L.U64.HI R92, R6, 0x3, R7 ;  /* 0x00000003065c7819 */ /* 0x002fe20000010207 */
[----:B------:R-:W-:Y:S01]  /*14b0*/  USHF.L.U32 UR6, UR6, UR44, URZ ;  /* 0x0000002c06067299 */ /* 0x000fe2000800063f */
[----:B------:R-:W-:Y:S01]  /*14c0*/  LOP3.LUT R0, R0, 0x8, RZ, 0xc0, !PT ;  /* 0x0000000800007812 */ /* 0x000fe200078ec0ff */
[----:B------:R-:W-:Y:S01]  /*14d0*/  UISETP.EQ.U32.AND UP0, UPT, UR4, 0x1, !UP0 ;  /* 0x000000010400788c */ /* 0x000fe2000c702070 */
[----:B------:R-:W-:Y:S01]  /*14e0*/  IMAD.SHL.U32 R93, R6, 0x8, RZ ;  /* 0x00000008065d7824 */ /* 0x000fe200078e00ff */
[----:B------:R-:W-:Y:S01]  /*14f0*/  SEL R98, RZ, 0x1, P0 ;  /* 0x00000001ff627807 */ /* 0x000fe20000000000 */
[----:B------:R-:W-:Y:S01]  /*1500*/  VIADD R97, R97, UR8 ;  /* 0x0000000861617c36 */ /* 0x000fe20008000000 */
[----:B------:R-:W-:Y:S01]  /*1510*/  LEA R95, R95, UR50, 0x3 ;  /* 0x000000325f5f7c11 */ /* 0x000fe2000f8e18ff */
[----:B------:R-:W-:Y:S01]  /*1520*/  ULDC UR43, c[0x0][0x600] ;  /* 0x00018000002b7ab9 */ /* 0x000fe20000000800 */
[C---:B------:R-:W-:Y:S01]  /*1530*/  LOP3.LUT R99, R0.reuse, 0x8, RZ, 0x3c, !PT ;  /* 0x0000000800637812 */ /* 0x040fe200078e3cff */
[----:B------:R-:W-:Y:S01]  /*1540*/  UMOV UR7, 0x1 ;  /* 0x0000000100077882 */ /* 0x000fe20000000000 */
[----:B------:R-:W-:Y:S01]  /*1550*/  LOP3.LUT R96, R0, 0x18, RZ, 0x3c, !PT ;  /* 0x0000001800607812 */ /* 0x000fe200078e3cff */
[----:B------:R-:W-:Y:S01]  /*1560*/  ULOP3.LUT UR49, UR40, 0x1, URZ, 0xfc, !UPT ;  /* 0x0000000128317892 */ /* 0x000fe2000f8efc3f */
[----:B------:R-:W-:Y:S01]  /*1570*/  SHF.R.S32.HI R91, RZ, 0x1f, R90 ;  /* 0x0000001fff5b7819 */ /* 0x000fe2000001145a */
[----:B------:R-:W-:-:S02]  /*1580*/  USHF.L.U64.HI UR36, UR52, 0x1, UR39 ;  /* 0x0000000134247899 */ /* 0x000fc40008010227 */
[----:B------:R-:W-:Y:S02]  /*1590*/  UIADD3 UR42, UR11, 0x7e, URZ ;  /* 0x0000007e0b2a7890 */ /* 0x000fe4000fffe03f */
[----:B------:R-:W-:Y:S02]  /*15a0*/  UIADD3 UR43, UR43, -0x1, URZ ;  /* 0xffffffff2b2b7890 */ /* 0x000fe4000fffe03f */
[----:B------:R-:W-:Y:S02]  /*15b0*/  USHF.L.U32 UR44, UR7, UR44, URZ ;  /* 0x0000002c072c7299 */ /* 0x000fe4000800063f */
[----:B------:R-:W-:Y:S02]  /*15c0*/  UIADD3 UR46, -UR46, UR37, URZ ;  /* 0x000000252e2e7290 */ /* 0x000fe4000fffe13f */
[----:B------:R-:W-:Y:S02]  /*15d0*/  ULOP3.LUT UR47, URZ, UR6, URZ, 0x33, !UPT ;  /* 0x000000063f2f7292 */ /* 0x000fe4000f8e333f */
[----:B------:R-:W-:-:S12]  /*15e0*/  USEL UR48, URZ, 0x1, !UP0 ;  /* 0x000000013f307887 */ /* 0x000fd8000c000000 */
.L_x_161:
[----:B------:R-:W-:-:S04]  /*15f0*/  SHF.L.U32 R0, R98, 0x1f, RZ ;  /* 0x0000001f62007819 */ /* 0x000fc800000006ff */
[----:B------:R-:W0:Y:S02]  /*1600*/  SYNCS.PHASECHK.TRANS64.TRYWAIT P0, [R95+URZ+-0x8], R0 ;  /* 0xfffff8005f0075a7 */ /* 0x000e24000800017f */
[----:B012345:R-:W-:Y:S05]  /*1610*/  @!P0 BRA `(.L_x_14) ;  /* 0x0000006400508947 */ /* 0x03ffea0003800000 */
.L_x_181:
[----:B------:R-:W-:Y:S02]  /*1620*/  ULDC UR4, c[0x0][0x28c] ;  /* 0x0000a30000047ab9 */ /* 0x000fe40000000800 */
[----:B------:R-:W-:-:S13]  /*1630*/  ISETP.LT.AND P0, PT, RZ, UR4, PT ;  /* 0x00000004ff007c0c */ /* 0x000fda000bf01270 */
[----:B------:R-:W-:Y:S05]  /*1640*/  @P0 BRA `(.L_x_15) ;  /* 0x0000000000400947 */ /* 0x000fea0003800000 */
[----:B0-----:R-:W-:Y:S01]  /*1650*/  MOV R0, 0x0 ;  /* 0x0000000000007802 */ /* 0x001fe20000000f00 */
[----:B------:R-:W-:Y:S01]  /*1660*/  ULDC.64 UR4, c[0x4][0x68] ;  /* 0x01001a0000047ab9 */ /* 0x000fe20000000a00 */
[----:B------:R-:W-:Y:S01]  /*1670*/  ULDC.64 UR6, c[0x4][0x8] ;  /* 0x0100020000067ab9 */ /* 0x000fe20000000a00 */
[----:B------:R-:W-:Y:S01]  /*1680*/  IMAD.U32 R4, RZ, RZ, UR4 ;  /* 0x00000004ff047e24 */ /* 0x000fe2000f8e00ff */
[----:B------:R0:W1:Y:S01]  /*1690*/  LDC.64 R14, c[0x4][R0] ;  /* 0x01000000000e7b82 */ /* 0x0000620000000a00 */
[----:B------:R-:W-:Y:S01]  /*16a0*/  IMAD.U32 R5, RZ, RZ, UR5 ;  /* 0x00000005ff057e24 */ /* 0x000fe2000f8e00ff */
[----:B------:R-:W-:Y:S01]  /*16b0*/  ULDC.64 UR4, c[0x4][0x70] ;  /* 0x01001c0000047ab9 */ /* 0x000fe20000000a00 */
[----:B------:R-:W-:Y:S02]  /*16c0*/  IMAD.U32 R10, RZ, RZ, UR6 ;  /* 0x00000006ff0a7e24 */ /* 0x000fe4000f8e00ff */
[----:B------:R-:W-:Y:S02]  /*16d0*/  IMAD.U32 R6, RZ, RZ, UR4 ;  /* 0x00000004ff067e24 */ /* 0x000fe4000f8e00ff */
[----:B------:R-:W-:-:S02]  /*16e0*/  IMAD.U32 R7, RZ, RZ, UR5 ;  /* 0x00000005ff077e24 */ /* 0x000fc4000f8e00ff */
[----:B------:R-:W-:Y:S02]  /*16f0*/  IMAD.U32 R11, RZ, RZ, UR7 ;  /* 0x00000007ff0b7e24 */ /* 0x000fe4000f8e00ff */
[----:B------:R-:W-:Y:S02]  /*1700*/  IMAD.MOV.U32 R8, RZ, RZ, 0x1e1 ;  /* 0x000001e1ff087424 */ /* 0x000fe400078e00ff */
[----:B------:R-:W-:Y:S02]  /*1710*/  IMAD.MOV.U32 R12, RZ, RZ, 0x1 ;  /* 0x00000001ff0c7424 */ /* 0x000fe400078e00ff */
[----:B0-----:R-:W-:-:S07]  /*1720*/  IMAD.MOV.U32 R13, RZ, RZ, RZ ;  /* 0x000000ffff0d7224 */ /* 0x001fce00078e00ff */
[----:B------:R-:W-:-:S07]  /*1730*/  LEPC R20, `(.L_x_15) ;  /* 0x000000001014794e */ /* 0x000fce0000000000 */
[----:B-1---5:R-:W-:Y:S05]  /*1740*/  CALL.ABS.NOINC R14 ;  /* 0x000000000e007343 */ /* 0x022fea0003c00000 */
.L_x_15:
[----:B0-----:R-:W-:-:S05]  /*1750*/  IMAD.U32 R0, RZ, RZ, UR49 ;  /* 0x00000031ff007e24 */ /* 0x001fca000f8e00ff */
[----:B------:R-:W-:-:S13]  /*1760*/  ISETP.NE.AND P0, PT, R0, 0x3, PT ;  /* 0x000000030000780c */ /* 0x000fda0003f05270 */
[----:B------:R-:W-:Y:S05]  /*1770*/  @!P0 BRA `(.L_x_16) ;  /* 0x0000000000048947 */ /* 0x000fea0003800000 */
[----:B------:R-:W-:Y:S01]  /*1780*/  BPT.TRAP 0x1 ;  /* 0x000000040000795c */ /* 0x000fe20000300000 */
.L_x_16:
[----:B------:R-:W-:Y:S02]  /*1790*/  IMAD.U32 R3, RZ, RZ, UR45 ;  /* 0x0000002dff037e24 */ /* 0x000fe4000f8e00ff */
[----:B------:R-:W-:-:S03]  /*17a0*/  IMAD.U32 R0, RZ, RZ, UR48 ;  /* 0x00000030ff007e24 */ /* 0x000fc6000f8e00ff */
[----:B------:R-:W-:Y:S02]  /*17b0*/  LEA R3, R3, UR41, 0x3 ;  /* 0x0000002903037c11 */ /* 0x000fe4000f8e18ff */
[----:B------:R-:W-:-:S04]  /*17c0*/  SHF.L.U32 R0, R0, 0x1f, RZ ;  /* 0x0000001f00007819 */ /* 0x000fc800000006ff */
[----:B------:R0:W1:Y:S01]  /*17d0*/  SYNCS.PHASECHK.TRANS64.TRYWAIT P1, [R3+URZ], R0 ;  /* 0x00000000030075a7 */ /* 0x000062000802017f */
[----:B------:R-:W-:Y:S05]  /*17e0*/  @!P0 BRA `(.L_x_17) ;  /* 0x0000000000048947 */ /* 0x000fea0003800000 */
[----:B------:R-:W-:Y:S01]  /*17f0*/  BPT.TRAP 0x1 ;  /* 0x000000040000795c */ /* 0x000fe20000300000 */
.L_x_17:
[----:B------:R-:W-:-:S05]  /*1800*/  IMAD.U32 R4, RZ, RZ, UR46 ;  /* 0x0000002eff047e24 */ /* 0x000fca000f8e00ff */
[----:B------:R-:W-:Y:S01]  /*1810*/  ISETP.GE.AND P2, PT, R4, 0x1, PT ;  /* 0x000000010400780c */ /* 0x000fe20003f46270 */
[----:B-1----:R-:W-:-:S12]  /*1820*/  @P1 BRA `(.L_x_18) ;  /* 0x0000000000081947 */ /* 0x002fd80003800000 */
[----:B------:R-:W1:Y:S02]  /*1830*/  SYNCS.PHASECHK.TRANS64.TRYWAIT P1, [R3+URZ], R0 ;  /* 0x00000000030075a7 */ /* 0x000e64000802017f */
[----:B-1----:R-:W-:Y:S05]  /*1840*/  @!P1 BRA `(.L_x_19) ;  /* 0x0000006000d89947 */ /* 0x002fea0003800000 */
.L_x_18:
[----:B------:R-:W-:Y:S05]  /*1850*/  WARPSYNC.ALL ;  /* 0x0000000000007948 */ /* 0x000fea0003800000 */
[----:B------:R-:W-:Y:S01]  /*1860*/  UIADD3 UR4, UR41, 0x100, URZ ;  /* 0x0000010029047890 */ /* 0x000fe2000fffe03f */
[----:B------:R-:W-:Y:S01]  /*1870*/  WARPGROUP.ARRIVE ;  /* 0x00000000000079c5 */ /* 0x000fe20000000000 */
[----:B------:R-:W-:Y:S02]  /*1880*/  UIADD3 UR5, UR41, 0x8100, URZ ;  /* 0x0000810029057890 */ /* 0x000fe4000fffe03f */
[----:B------:R-:W-:Y:S02]  /*1890*/  USHF.R.U32.HI UR4, URZ, 0x4, UR4 ;  /* 0x000000043f047899 */ /* 0x000fe40008011604 */
[----:B------:R-:W-:-:S02]  /*18a0*/  USHF.R.U32.HI UR5, URZ, 0x4, UR5 ;  /* 0x000000043f057899 */ /* 0x000fc40008011605 */
[----:B------:R-:W-:Y:S02]  /*18b0*/  ULOP3.LUT UR4, UR4, 0x3fff, URZ, 0xc0, !UPT ;  /* 0x00003fff04047892 */ /* 0x000fe4000f8ec03f */
[----:B------:R-:W-:Y:S02]  /*18c0*/  ULOP3.LUT UR5, UR5, 0x3fff, URZ, 0xc0, !UPT ;  /* 0x00003fff05057892 */ /* 0x000fe4000f8ec03f */
[----:B------:R-:W-:Y:S02]  /*18d0*/  ULOP3.LUT UR8, UR4, 0x10000, URZ, 0xfc, !UPT ;  /* 0x0001000004087892 */ /* 0x000fe4000f8efc3f */
[----:B------:R-:W-:Y:S02]  /*18e0*/  ULOP3.LUT UR9, UR5, 0x10000, URZ, 0xfc, !UPT ;  /* 0x0001000005097892 */ /* 0x000fe4000f8efc3f */
[----:B------:R-:W-:Y:S02]  /*18f0*/  ULEA UR11, UR45, UR8, 0xa ;  /* 0x000000082d0b7291 */ /* 0x000fe4000f8e503f */
[----:B------:R-:W-:Y:S01]  /*1900*/  ULEA UR10, UR45, UR9, 0xb ;  /* 0x000000092d0a7291 */ /* 0x000fe2000f8e583f */
[----:B------:R-:W-:Y:S01]  /*1910*/  UMOV UR5, 0x40000040 ;  /* 0x4000004000057882 */ /* 0x000fe20000000000 */
[----:B------:R-:W-:-:S03]  /*1920*/  UMOV UR7, 0x40000040 ;  /* 0x4000004000077882 */ /* 0x000fc60000000000 */
[----:B------:R-:W-:Y:S02]  /*1930*/  UMOV UR4, UR11 ;  /* 0x0000000b00047c82 */ /* 0x000fe40008000000 */
[----:B------:R-:W-:Y:S02]  /*1940*/  UMOV UR6, UR10 ;  /* 0x0000000a00067c82 */ /* 0x000fe40008000000 */
[----:B------:R-:W-:Y:S01]  /*1950*/  HGMMA.64x128x8.F32.TF32 R24, gdesc[UR4], RZ, !UPT, gsb0 ;  /* 0x05e00000041879f0 */ /* 0x000fe2000c0028ff */
[----:B------:R-:W-:Y:S02]  /*1960*/  UIADD3 UR4, UR11, 0x2, URZ ;  /* 0x000000020b047890 */ /* 0x000fe4000fffe03f */
[----:B------:R-:W-:Y:S01]  /*1970*/  UIADD3 UR6, UR10, 0x2, URZ ;  /* 0x000000020a067890 */ /* 0x000fe2000fffe03f */
[----:B------:R-:W-:Y:S01]  /*1980*/  UMOV UR5, 0x40000040 ;  /* 0x4000004000057882 */ /* 0x000fe20000000000 */
[----:B------:R-:W-:Y:S01]  /*1990*/  UMOV UR7, 0x40000040 ;  /* 0x4000004000077882 */ /* 0x000fe20000000000 */
[----:B------:R-:W-:-:S02]  /*19a0*/  WARPGROUP.DEPBAR.LE gsb0, 0x0 ;  /* 0x00008000000079c5 */ /* 0x000fc40000010000 */
[----:B------:R-:W-:-:S06]  /*19b0*/  WARPGROUP.ARRIVE ;  /* 0x00000000000079c5 */ /* 0x000fcc0000000000 */
[----:B------:R-:W-:Y:S01]  /*19c0*/  HGMMA.64x128x8.F32.TF32 R24, gdesc[UR4], R24, gsb0 ;  /* 0x05e00000041879f0 */ /* 0x000fe20008002818 */
[----:B------:R-:W-:Y:S02]  /*19d0*/  UIADD3 UR4, UR11, 0x4, URZ ;  /* 0x000000040b047890 */ /* 0x000fe4000fffe03f */
[----:B------:R-:W-:Y:S01]  /*19e0*/  UIADD3 UR6, UR10, 0x4, URZ ;  /* 0x000000040a067890 */ /* 0x000fe2000fffe03f */
[----:B------:R-:W-:Y:S01]  /*19f0*/  UMOV UR5, 0x40000040 ;  /* 0x4000004000057882 */ /* 0x000fe20000000000 */
[----:B------:R-:W-:Y:S01]  /*1a00*/  UMOV UR7, 0x40000040 ;  /* 0x4000004000077882 */ /* 0x000fe20000000000 */
[----:B------:R-:W-:Y:S02]  /*1a10*/  WARPGROUP.DEPBAR.LE gsb0, 0x0 ;  /* 0x00008000000079c5 */ /* 0x000fe40000010000 */
        /* <DEDUP_REMOVED lines=36> */
[----:B------:R-:W-:Y:S03]  /*1c60*/  HGMMA.64x128x8.F32.TF32 R24, gdesc[UR4], R24, gsb0 ;  /* 0x05e00000041879f0 */ /* 0x000fe60008002818 */
[----:B------:R-:W-:Y:S02]  /*1c70*/  WARPGROUP.DEPBAR.LE gsb0, 0x0 ;  /* 0x00008000000079c5 */ /* 0x000fe40000010000 */
[----:B------:R-:W-:Y:S05]  /*1c80*/  @!P2 BRA `(.L_x_20) ;  /* 0x000000040084a947 */ /* 0x000fea0003800000 */
[----:B------:R-:W-:Y:S01]  /*1c90*/  UIADD3 UR10, UR45, 0x1, URZ ;  /* 0x000000012d0a7890 */ /* 0x000fe2000fffe03f */
[----:B01----:R-:W-:Y:S01]  /*1ca0*/  IMAD.U32 R0, RZ, RZ, UR46 ;  /* 0x0000002eff007e24 */ /* 0x003fe2000f8e00ff */
[----:B------:R-:W-:Y:S02]  /*1cb0*/  UMOV UR11, UR45 ;  /* 0x0000002d000b7c82 */ /* 0x000fe40008000000 */
[----:B------:R-:W-:-:S04]  /*1cc0*/  UISETP.NE.AND UP0, UPT, UR10, 0x2, UPT ;  /* 0x000000020a00788c */ /* 0x000fc8000bf05270 */
[----:B------:R-:W-:Y:S02]  /*1cd0*/  USEL UR4, URZ, 0x1, UP0 ;  /* 0x000000013f047887 */ /* 0x000fe40008000000 */
[----:B------:R-:W-:Y:S02]  /*1ce0*/  USEL UR10, UR10, URZ, UP0 ;  /* 0x0000003f0a0a7287 */ /* 0x000fe40008000000 */
[----:B------:R-:W-:-:S06]  /*1cf0*/  ULOP3.LUT UR4, UR48, UR4, URZ, 0x3c, !UPT ;  /* 0x0000000430047292 */ /* 0x000fcc000f8e3c3f */
[----:B------:R-:W-:-:S07]  /*1d00*/  IMAD.U32 R5, RZ, RZ, UR4 ;  /* 0x00000004ff057e24 */ /* 0x000fce000f8e00ff */
.L_x_27:
[----:B01----:R-:W-:Y:S05]  /*1d10*/  @!P0 BRA `(.L_x_21) ;  /* 0x0000000000048947 */ /* 0x003fea0003800000 */
[----:B------:R-:W-:Y:S01]  /*1d20*/  BPT.TRAP 0x1 ;  /* 0x000000040000795c */ /* 0x000fe20000300000 */
.L_x_21:
[----:B------:R-:W-:Y:S01]  /*1d30*/  ULEA UR4, UR10, UR41, 0x3 ;  /* 0x000000290a047291 */ /* 0x000fe2000f8e183f */
[----:B------:R-:W-:-:S08]  /*1d40*/  SHF.L.U32 R3, R5, 0x1f, RZ ;  /* 0x0000001f05037819 */ /* 0x000fd000000006ff */
[----:B------:R0:W1:Y:S01]  /*1d50*/  SYNCS.PHASECHK.TRANS64.TRYWAIT P1, [UR4], R3 ;  /* 0x00000003ff0075a7 */ /* 0x0000620008020144 */
[----:B------:R-:W-:Y:S05]  /*1d60*/  @!P0 BRA `(.L_x_22) ;  /* 0x0000000000048947 */ /* 0x000fea0003800000 */
[----:B------:R-:W-:Y:S01]  /*1d70*/  BPT.TRAP 0x1 ;  /* 0x000000040000795c */ /* 0x000fe20000300000 */
.L_x_22:
[----:B-1----:R-:W-:Y:S05]  /*1d80*/  @P1 BRA `(.L_x_23) ;  /* 0x0000000000081947 */ /* 0x002fea0003800000 */
[----:B------:R-:W1:Y:S02]  /*1d90*/  SYNCS.PHASECHK.TRANS64.TRYWAIT P1, [UR4], R3 ;  /* 0x00000003ff0075a7 */ /* 0x000e640008020144 */
[----:B-1----:R-:W-:Y:S05]  /*1da0*/  @!P1 BRA `(.L_x_24) ;  /* 0x0000005c00949947 */ /* 0x002fea0003800000 */
.L_x_23:
[----:B------:R-:W-:Y:S01]  /*1db0*/  ULEA UR13, UR10, UR8, 0xa ;  /* 0x000000080a0d7291 */ /* 0x000fe2000f8e503f */
[----:B------:R-:W-:Y:S01]  /*1dc0*/  WARPGROUP.ARRIVE ;  /* 0x00000000000079c5 */ /* 0x000fe20000000000 */
[----:B------:R-:W-:Y:S01]  /*1dd0*/  ULEA UR12, UR10, UR9, 0xb ;  /* 0x000000090a0c7291 */ /* 0x000fe2000f8e583f */
[----:B------:R-:W-:Y:S01]  /*1de0*/  UMOV UR5, 0x40000040 ;  /* 0x4000004000057882 */ /* 0x000fe20000000000 */
[----:B------:R-:W-:-:S03]  /*1df0*/  UMOV UR7, 0x40000040 ;  /* 0x4000004000077882 */ /* 0x000fc60000000000 */
[----:B------:R-:W-:Y:S02]  /*1e00*/  UMOV UR4, UR13 ;  /* 0x0000000d00047c82 */ /* 0x000fe40008000000 */
[----:B------:R-:W-:Y:S02]  /*1e10*/  UMOV UR6, UR12 ;  /* 0x0000000c00067c82 */ /* 0x000fe40008000000 */
[----:B------:R-:W-:Y:S01]  /*1e20*/  HGMMA.64x128x8.F32.TF32 R24, gdesc[UR4], R24, gsb0 ;  /* 0x05e00000041879f0 */ /* 0x000fe20008002818 */
        /* <DEDUP_REMOVED lines=51> */
[----:B------:R-:W-:Y:S01]  /*2160*/  BPT.TRAP 0x1 ;  /* 0x000000040000795c */ /* 0x000fe20000300000 */
.L_x_25:
[----:B------:R-:W-:Y:S02]  /*2170*/  UISETP.GT.U32.AND UP0, UPT, UR40, 0x1, UPT ;  /* 0x000000012800788c */ /* 0x000fe4000bf04070 */
[----:B------:R-:W-:-:S04]  /*2180*/  ULEA UR4, UR11, UR41, 0x3 ;  /* 0x000000290b047291 */ /* 0x000fc8000f8e183f */
[----:B------:R-:W-:Y:S01]  /*2190*/  UIADD3 UR4, UR4, 0x10, URZ ;  /* 0x0000001004047890 */ /* 0x000fe2000fffe03f */
[----:B------:R-:W-:-:S03]  /*21a0*/  PLOP3.LUT P1, PT, PT, PT, UP0, 0x80, 0x0 ;  /* 0x000000000000781c */ /* 0x000fc60003f2f008 */
[----:B------:R-:W-:-:S09]  /*21b0*/  UPRMT UR4, URZ, 0x654, UR4 ;  /* 0x000006543f047896 */ /* 0x000fd20008000004 */
[----:B------:R-:W-:Y:S01]  /*21c0*/  SYNCS.ARRIVE.TRANS64.RED.A1T0 RZ, [UR4], RZ ;  /* 0x000000ffffff79a7 */ /* 0x000fe20008100404 */
[----:B------:R-:W-:Y:S05]  /*21d0*/  @P1 BRA `(.L_x_26) ;  /* 0x0000000000041947 */ /* 0x000fea0003800000 */
[----:B------:R-:W-:Y:S01]  /*21e0*/  BPT.TRAP 0x1 ;  /* 0x000000040000795c */ /* 0x000fe20000300000 */
.L_x_26:
[----:B------:R-:W-:Y:S01]  /*21f0*/  UIADD3 UR10, UR10, 0x1, URZ ;  /* 0x000000010a0a7890 */ /* 0x000fe2000fffe03f */
[C---:B------:R-:W-:Y:S01]  /*2200*/  ISETP.GT.AND P1, PT, R0.reuse, 0x1, PT ;  /* 0x000000010000780c */ /* 0x040fe20003f24270 */
[----:B------:R-:W-:Y:S01]  /*2210*/  UIADD3 UR11, UR11, 0x1, URZ ;  /* 0x000000010b0b7890 */ /* 0x000fe2000fffe03f */
[----:B------:R-:W-:Y:S01]  /*2220*/  VIADD R0, R0, 0xffffffff ;  /* 0xffffffff00007836 */ /* 0x000fe20000000000 */
[----:B------:R-:W-:Y:S02]  /*2230*/  UISETP.NE.AND UP0, UPT, UR10, 0x2, UPT ;  /* 0x000000020a00788c */ /* 0x000fe4000bf05270 */
[----:B------:R-:W-:Y:S02]  /*2240*/  UISETP.NE.AND UP1, UPT, UR11, 0x2, UPT ;  /* 0x000000020b00788c */ /* 0x000fe4000bf25270 */
[----:B------:R-:W-:Y:S02]  /*2250*/  USEL UR4, URZ, 0x1, UP0 ;  /* 0x000000013f047887 */ /* 0x000fe40008000000 */
[----:B------:R-:W-:-:S02]  /*2260*/  USEL UR10, UR10, URZ, UP0 ;  /* 0x0000003f0a0a7287 */ /* 0x000fc40008000000 */
[----:B------:R-:W-:Y:S02]  /*2270*/  USEL UR11, UR11, URZ, UP1 ;  /* 0x0000003f0b0b7287 */ /* 0x000fe40008800000 */
[----:B------:R-:W-:Y:S01]  /*2280*/  LOP3.LUT R5, R5, UR4, RZ, 0x3c, !PT ;  /* 0x0000000405057c12 */ /* 0x000fe2000f8e3cff */
[----:B------:R-:W-:Y:S09]  /*2290*/  @P1 BRA `(.L_x_27) ;  /* 0xfffffff8009c1947 */ /* 0x000ff2000383ffff */
.L_x_20:
[----:B01----:R-:W0:Y:S01]  /*22a0*/  LDC R0, c[0x0][0x28c] ;  /* 0x0000a300ff007b82 */ /* 0x003e220000000800 */
[----:B------:R1:W-:Y:S01]  /*22b0*/  SYNCS.ARRIVE.TRANS64.A1T0 RZ, [R99+UR50], RZ ;  /* 0x000000ff63ff79a7 */ /* 0x0003e20008100032 */
[----:B0-----:R-:W-:-:S13]  /*22c0*/  ISETP.GE.AND P1, PT, R0, 0x1, PT ;  /* 0x000000010000780c */ /* 0x001fda0003f26270 */
[----:B-1----:R-:W-:Y:S05]  /*22d0*/  @!P1 BRA `(.L_x_28) ;  /* 0x0000000000309947 */ /* 0x002fea0003800000 */
[----:B------:R-:W-:Y:S05]  /*22e0*/  @!P0 BRA `(.L_x_29) ;  /* 0x0000000000048947 */ /* 0x000fea0003800000 */
[----:B------:R-:W-:Y:S01]  /*22f0*/  BPT.TRAP 0x1 ;  /* 0x000000040000795c */ /* 0x000fe20000300000 */
.L_x_29:
[----:B------:R-:W-:Y:S02]  /*2300*/  UIADD3 UR4, UR46, UR45, URZ ;  /* 0x0000002d2e047290 */ /* 0x000fe4000fffe03f */
[----:B------:R-:W-:Y:S02]  /*2310*/  UISETP.GT.U32.AND UP0, UPT, UR40, 0x1, UPT ;  /* 0x000000012800788c */ /* 0x000fe4000bf04070 */
[----:B------:R-:W-:-:S04]  /*2320*/  USHF.L.U32 UR4, UR4, 0x3, URZ ;  /* 0x0000000304047899 */ /* 0x000fc8000800063f */
[----:B------:R-:W-:Y:S01]  /*2330*/  ULOP3.LUT UR4, UR4, 0x8, URZ, 0xc0, !UPT ;  /* 0x0000000804047892 */ /* 0x000fe2000f8ec03f */
[----:B------:R-:W-:-:S03]  /*2340*/  PLOP3.LUT P0, PT, PT, PT, UP0, 0x80, 0x0 ;  /* 0x000000000000781c */ /* 0x000fc60003f0f008 */
[----:B------:R-:W-:-:S04]  /*2350*/  UIADD3 UR4, UR41, 0x10, UR4 ;  /* 0x0000001029047890 */ /* 0x000fc8000fffe004 */
[----:B------:R-:W-:-:S09]  /*2360*/  UPRMT UR4, URZ, 0x654, UR4 ;  /* 0x000006543f047896 */ /* 0x000fd20008000004 */
[----:B------:R-:W-:Y:S01]  /*2370*/  SYNCS.ARRIVE.TRANS64.RED.A1T0 RZ, [UR4], RZ ;  /* 0x000000ffffff79a7 */ /* 0x000fe20008100404 */
[----:B------:R-:W-:Y:S05]  /*2380*/  @P0 BRA `(.L_x_28) ;  /* 0x0000000000040947 */ /* 0x000fea0003800000 */
[----:B------:R-:W-:Y:S01]  /*2390*/  BPT.TRAP 0x1 ;  /* 0x000000040000795c */ /* 0x000fe20000300000 */
.L_x_28:
[----:B------:R-:W-:Y:S02]  /*23a0*/  SHF.L.U32 R0, R98, 0x1f, RZ ;  /* 0x0000001f62007819 */ /* 0x000fe400000006ff */
[----:B------:R-:W-:Y:S02]  /*23b0*/  SHF.R.S32.HI R9, RZ, 0x1f, R19 ;  /* 0x0000001fff097819 */ /* 0x000fe40000011413 */
[----:B------:R-:W0:Y:S02]  /*23c0*/  SYNCS.PHASECHK.TRANS64.TRYWAIT P0, [R95+URZ+0x8], R0 ;  /* 0x000008005f0075a7 */ /* 0x000e24000800017f */
[----:B0-----:R-:W-:Y:S05]  /*23d0*/  @!P0 BRA `(.L_x_30) ;  /* 0x0000005800208947 */ /* 0x001fea0003800000 */
.L_x_182:
[----:B------:R-:W-:Y:S01]  /*23e0*/  ULDC.64 UR4, c[0x0][0x5d0] ;  /* 0x0001740000047ab9 */ /* 0x000fe20000000a00 */
[----:B------:R-:W-:Y:S01]  /*23f0*/  ULDC UR6, c[0x0][0x284] ;  /* 0x0000a10000067ab9 */ /* 0x000fe20000000800 */
[----:B0-----:R-:W-:Y:S02]  /*2400*/  IMAD R0, R9, UR4, RZ ;  /* 0x0000000409007c24 */ /* 0x001fe4000f8e02ff */
[----:B------:R-:W-:Y:S02]  /*2410*/  IMAD.SHL.U32 R10, R2, 0x80, RZ ;  /* 0x00000080020a7824 */ /* 0x000fe400078e00ff */
[C---:B------:R-:W-:Y:S02]  /*2420*/  IMAD R5, R19.reuse, UR5, R0 ;  /* 0x0000000513057c24 */ /* 0x040fe4000f8e0200 */
[----:B------:R-:W-:Y:S01]  /*2430*/  IMAD.SHL.U32 R0, R18, 0x40, RZ ;  /* 0x0000004012007824 */ /* 0x000fe200078e00ff */
[----:B------:R-:W-:Y:S01]  /*2440*/  SHF.R.S32.HI R11, RZ, 0x1f, R10 ;  /* 0x0000001fff0b7819 */ /* 0x000fe2000001140a */
[----:B------:R-:W-:Y:S01]  /*2450*/  IMAD.WIDE.U32 R2, R19, UR4, R90 ;  /* 0x0000000413027c25 */ /* 0x000fe2000f8e005a */
[----:B------:R-:W-:-:S02]  /*2460*/  ULDC.64 UR4, c[0x0][0x5c8] ;  /* 0x0001720000047ab9 */ /* 0x000fc40000000a00 */
[----:B------:R-:W-:Y:S01]  /*2470*/  ISETP.GE.AND P0, PT, R0, UR6, PT ;  /* 0x0000000600007c0c */ /* 0x000fe2000bf06270 */
[----:B------:R-:W-:Y:S01]  /*2480*/  ULDC UR6, c[0x0][0x288] ;  /* 0x0000a20000067ab9 */ /* 0x000fe20000000800 */
[----:B------:R-:W-:Y:S01]  /*2490*/  IADD3 R2, P1, R10, R2, RZ ;  /* 0x000000020a027210 */ /* 0x000fe20007f3e0ff */
[----:B------:R-:W-:Y:S01]  /*24a0*/  IMAD.WIDE R14, R18, 0x40, R88 ;  /* 0x00000040120e7825 */ /* 0x000fe200078e0258 */
[----:B------:R-:W-:Y:S02]  /*24b0*/  ISETP.GE.OR P0, PT, R10, UR6, P0 ;  /* 0x000000060a007c0c */ /* 0x000fe40008706670 */
[----:B------:R-:W-:Y:S01]  /*24c0*/  IADD3.X R3, R11, R3, R5, P1, !PT ;  /* 0x000000030b037210 */ /* 0x000fe20000ffe405 */
[----:B------:R-:W-:-:S04]  /*24d0*/  IMAD R7, R15, UR4, RZ ;  /* 0x000000040f077c24 */ /* 0x000fc8000f8e02ff */
[C---:B------:R-:W-:Y:S02]  /*24e0*/  IMAD R7, R14.reuse, UR5, R7 ;  /* 0x000000050e077c24 */ /* 0x040fe4000f8e0207 */
[----:B------:R-:W-:-:S04]  /*24f0*/  IMAD.WIDE.U32 R20, R14, UR4, R2 ;  /* 0x000000040e147c25 */ /* 0x000fc8000f8e0002 */
[----:B------:R-:W-:Y:S05]  /*2500*/  @P0 BRA `(.L_x_31) ;  /* 0x0000003c00d80947 */ /* 0x000fea0003800000 */
[----:B-----5:R-:W-:Y:S01]  /*2510*/  FSETP.NEU.AND P1, PT, R23, RZ, PT ;  /* 0x000000ff1700720b */ /* 0x020fe20003f2d000 */
[----:B------:R-:W-:Y:S01]  /*2520*/  IMAD.IADD R18, R94, 0x1, -R10 ;  /* 0x000000015e127824 */ /* 0x000fe200078e0a0a */
[----:B------:R-:W-:Y:S01]  /*2530*/  BSSY B0, `(.L_x_31) ;  /* 0x00003f3000007945 */ /* 0x000fe20003800000 */
[----:B------:R-:W-:Y:S02]  /*2540*/  IMAD.IADD R0, R97, 0x1, -R0 ;  /* 0x0000000161007824 */ /* 0x000fe400078e0a00 */
[----:B------:R-:W-:Y:S01]  /*2550*/  IMAD.IADD R7, R21, 0x1, R7 ;  /* 0x0000000115077824 */ /* 0x000fe200078e0207 */
[----:B------:R-:W-:-:S04]  /*2560*/  ISETP.GT.AND P0, PT, R18, RZ, PT ;  /* 0x000000ff1200720c */ /* 0x000fc80003f04270 */
[----:B------:R-:W-:-:S03]  /*2570*/  ISETP.GT.AND P2, PT, R0, RZ, P0 ;  /* 0x000000ff0000720c */ /* 0x000fc60000744270 */
[----:B------:R-:W-:Y:S10]  /*2580*/  @!P1 BRA `(.L_x_32) ;  /* 0x0000002c001c9947 */ /* 0x000ff40003800000 */
[----:B------:R-:W0:Y:S01]  /*2590*/  LDC.64 R100, c[0x0][0x5b8] ;  /* 0x00016e00ff647b82 */ /* 0x000e220000000a00 */
[----:B------:R-:W-:-:S07]  /*25a0*/  ULDC.64 UR4, c[0x0][0x5c0] ;  /* 0x0001700000047ab9 */ /* 0x000fce0000000a00 */
[----:B------:R-:W1:Y:S08]  /*25b0*/  LDC.64 R102, c[0x0][0x5b0] ;  /* 0x00016c00ff667b82 */ /* 0x000e700000000a00 */
[----:B------:R-:W2:Y:S01]  /*25c0*/  LDC.64 R104, c[0x0][0x5a8] ;  /* 0x00016a00ff687b82 */ /* 0x000ea20000000a00 */
[-C--:B0-----:R-:W-:Y:S02]  /*25d0*/  IMAD R4, R9, R100.reuse, RZ ;  /* 0x0000006409047224 */ /* 0x081fe400078e02ff */
[----:B------:R-:W-:-:S04]  /*25e0*/  IMAD.WIDE.U32 R2, R19, R100, R90 ;  /* 0x0000006413027225 */ /* 0x000fc800078e005a */
[----:B------:R-:W-:Y:S01]  /*25f0*/  IMAD R21, R19, R101, R4 ;  /* 0x0000006513157224 */ /* 0x000fe200078e0204 */
[----:B------:R-:W-:Y:S01]  /*2600*/  IADD3 R4, P1, R10, R2, RZ ;  /* 0x000000020a047210 */ /* 0x000fe20007f3e0ff */
[----:B-1----:R-:W-:-:S03]  /*2610*/  IMAD R2, R15, R102, RZ ;  /* 0x000000660f027224 */ /* 0x002fc600078e02ff */
[----:B------:R-:W-:Y:S01]  /*2620*/  IADD3.X R5, R11, R3, R21, P1, !PT ;  /* 0x000000030b057210 */ /* 0x000fe20000ffe415 */
[C---:B------:R-:W-:Y:S02]  /*2630*/  IMAD R101, R14.reuse, R103, R2 ;  /* 0x000000670e657224 */ /* 0x040fe400078e0202 */
[----:B------:R-:W-:-:S04]  /*2640*/  IMAD.WIDE.U32 R2, R14, R102, R4 ;  /* 0x000000660e027225 */ /* 0x000fc800078e0004 */
[----:B------:R-:W-:Y:S01]  /*2650*/  IMAD.IADD R3, R3, 0x1, R101 ;  /* 0x0000000103037824 */ /* 0x000fe200078e0265 */
[----:B--2---:R-:W-:-:S04]  /*2660*/  LEA R8, P1, R2, R104, 0x2 ;  /* 0x0000006802087211 */ /* 0x004fc800078210ff */
[----:B------:R-:W-:-:S05]  /*2670*/  LEA.HI.X R9, R2, R105, R3, 0x2, P1 ;  /* 0x0000006902097211 */ /* 0x000fca00008f1403 */
[----:B------:R0:W2:Y:S01]  /*2680*/  @P2 LDG.E.LTC128B R15, desc[UR54][R8.64] ;  /* 0x00000036080f2981 */ /* 0x0000a2000c1e1920 */
[----:B------:R-:W-:Y:S01]  /*2690*/  IMAD.WIDE.U32 R2, R14, R102, R10 ;  /* 0x000000660e027225 */ /* 0x000fe200078e000a */
[----:B------:R-:W-:Y:S01]  /*26a0*/  LEA R6, P3, R20, UR4, 0x2 ;  /* 0x0000000414067c11 */ /* 0x000fe2000f8610ff */
[----:B------:R-:W-:Y:S01]  /*26b0*/  BSSY B1, `(.L_x_33) ;  /* 0x0000014000017945 */ /* 0x000fe20003800000 */
[----:B------:R-:W-:Y:S02]  /*26c0*/  IADD3 R12, P1, R90, R2, RZ ;  /* 0x000000025a0c7210 */ /* 0x000fe40007f3e0ff */
[----:B------:R-:W-:Y:S02]  /*26d0*/  LEA.HI.X R7, R20, UR5, R7, 0x2, P3 ;  /* 0x0000000514077c11 */ /* 0x000fe400098f1407 */
[----:B------:R-:W-:Y:S01]  /*26e0*/  IADD3.X R13, R91, R101, R3, P1, !PT ;  /* 0x000000655b0d7210 */ /* 0x000fe20000ffe403 */
[----:B0-----:R-:W-:Y:S01]  /*26f0*/  IMAD.SHL.U32 R8, R102, 0x8, RZ ;  /* 0x0000000866087824 */ /* 0x001fe200078e00ff */
[----:B------:R-:W-:-:S02]  /*2700*/  ISETP.GT.AND P1, PT, R18, 0x1, PT ;  /* 0x000000011200780c */ /* 0x000fc40003f24270 */
[----:B------:R-:W-:Y:S01]  /*2710*/  SHF.L.U64.HI R9, R102, 0x3, R103 ;  /* 0x0000000366097819 */ /* 0x000fe20000010267 */
[----:B------:R-:W-:Y:S01]  /*2720*/  IMAD.WIDE.U32 R12, R19, R100, R12 ;  /* 0x00000064130c7225 */ /* 0x000fe200078e000c */
[----:B------:R-:W-:-:S03]  /*2730*/  ISETP.GT.AND P3, PT, R0, RZ, P1 ;  /* 0x000000ff0000720c */ /* 0x000fc60000f64270 */
[----:B------:R-:W-:Y:S01]  /*2740*/  IMAD.WIDE.U32 R8, R14, R102, R8 ;  /* 0x000000660e087225 */ /* 0x000fe200078e0008 */
[----:B--2---:R-:W-:-:S05]  /*2750*/  LOP3.LUT R2, R15, 0xffffe000, RZ, 0xc0, !PT ;  /* 0xffffe0000f027812 */ /* 0x004fca00078ec0ff */
[----:B------:R-:W-:Y:S01]  /*2760*/  FMUL R3, R2, R23 ;  /* 0x0000001702037220 */ /* 0x000fe20000400000 */
[----:B------:R-:W-:-:S03]  /*2770*/  LEA R2, P4, R12, R104, 0x2 ;  /* 0x000000680c027211 */ /* 0x000fc600078810ff */
[----:B------:R-:W-:Y:S01]  /*2780*/  FFMA R107, R24, R22, R3 ;  /* 0x00000016186b7223 */ /* 0x000fe20000000003 */
[----:B------:R-:W-:-:S04]  /*2790*/  IMAD.IADD R3, R21, 0x1, R13 ;  /* 0x0000000115037824 */ /* 0x000fc800078e020d */
[----:B------:R-:W-:Y:S02]  /*27a0*/  F2FP.TF32.F32.PACK_B R107, R107 ;  /* 0x0000006bff6b723e */ /* 0x000fe400024050ff */
[----:B------:R-:W-:-:S03]  /*27b0*/  LEA.HI.X R3, R12, R105, R3, 0x2, P4 ;  /* 0x000000690c037211 */ /* 0x000fc600020f1403 */
[----:B------:R0:W-:Y:S01]  /*27c0*/  @P2 STG.E desc[UR54][R6.64], R107 ;  /* 0x0000006b06002986 */ /* 0x0001e2000c101936 */
[----:B------:R-:W-:Y:S05]  /*27d0*/  @!P3 BRA `(.L_x_34) ;  /* 0x000000000004b947 */ /* 0x000fea0003800000 */
[----:B------:R1:W5:Y:S02]  /*27e0*/  LDG.E.LTC128B R15, desc[UR54][R2.64+0x4] ;  /* 0x00000436020f7981 */ /* 0x000364000c1e1920 */
.L_x_34:
[----:B------:R-:W-:Y:S05]  /*27f0*/  BSYNC B1 ;  /* 0x0000000000017941 */ /* 0x000fea0003800000 */
.L_x_33:
[----:B-----5:R-:W-:Y:S01]  /*2800*/  LOP3.LUT R12, R15, 0xffffe000, RZ, 0xc0, !PT ;  /* 0xffffe0000f0c7812 */ /* 0x020fe200078ec0ff */
[----:B------:R-:W-:Y:S01]  /*2810*/  IMAD.IADD R101, R101, 0x1, R9 ;  /* 0x0000000165657824 */ /* 0x000fe200078e0209 */
[----:B------:R-:W-:Y:S02]  /*2820*/  IADD3 R4, P2, R4, R8, RZ ;  /* 0x0000000804047210 */ /* 0x000fe40007f5e0ff */
[----:B------:R-:W-:Y:S01]  /*2830*/  ISETP.GT.AND P0, PT, R0, 0x8, P0 ;  /* 0x000000080000780c */ /* 0x000fe20000704270 */
[----:B------:R-:W-:Y:S02]  /*2840*/  FMUL R12, R12, R23 ;  /* 0x000000170c0c7220 */ /* 0x000fe40000400000 */
[----:B------:R-:W-:Y:S02]  /*2850*/  IMAD.X R5, R101, 0x1, R5, P2 ;  /* 0x0000000165057824 */ /* 0x000fe400010e0605 */
[----:B------:R-:W-:Y:S01]  /*2860*/  FFMA R25, R25, R22, R12 ;  /* 0x0000001619197223 */ /* 0x000fe2000000000c */
[----:B------:R-:W-:-:S04]  /*2870*/  LEA R12, P2, R4, R104, 0x2 ;  /* 0x00000068040c7211 */ /* 0x000fc800078410ff */
[----:B------:R-:W-:Y:S01]  /*2880*/  LEA.HI.X R13, R4, R105, R5, 0x2, P2 ;  /* 0x00000069040d7211 */ /* 0x000fe200010f1405 */
[----:B------:R-:W-:Y:S01]  /*2890*/  @P3 IMAD.MOV.U32 R4, RZ, RZ, R6 ;  /* 0x000000ffff043224 */ /* 0x000fe200078e0006 */
[----:B------:R-:W-:Y:S01]  /*28a0*/  F2FP.TF32.F32.PACK_B R25, R25 ;  /* 0x00000019ff19723e */ /* 0x000fe200024050ff */
[----:B------:R-:W-:-:S05]  /*28b0*/  @P3 IMAD.MOV.U32 R5, RZ, RZ, R7 ;  /* 0x000000ffff053224 */ /* 0x000fca00078e0007 */
[----:B------:R2:W-:Y:S04]  /*28c0*/  @P3 STG.E desc[UR54][R4.64+0x4], R25 ;  /* 0x0000041904003986 */ /* 0x0005e8000c101936 */
[----:B------:R-:W3:Y:S01]  /*28d0*/  @P0 LDG.E.LTC128B R15, desc[UR54][R12.64] ;  /* 0x000000360c0f0981 */ /* 0x000ee2000c1e1920 */
[----:B------:R-:W-:Y:S01]  /*28e0*/  IADD3 R10, P2, P3, R90, R8, R10 ;  /* 0x000000085a0a7210 */ /* 0x000fe20007b5e00a */
[----:B------:R-:W-:Y:S01]  /*28f0*/  BSSY B1, `(.L_x_35) ;  /* 0x0000011000017945 */ /* 0x000fe20003800000 */
[----:B------:R-:W-:Y:S02]  /*2900*/  ISETP.GT.AND P1, PT, R0, 0x8, P1 ;  /* 0x000000080000780c */ /* 0x000fe40000f24270 */
[----:B------:R-:W-:-:S03]  /*2910*/  IADD3.X R11, R91, R101, R11, P2, P3 ;  /* 0x000000655b0b7210 */ /* 0x000fc600017e640b */
[----:B------:R-:W-:Y:S01]  /*2920*/  IMAD.WIDE.U32 R10, R19, R100, R10 ;  /* 0x00000064130a7225 */ /* 0x000fe200078e000a */
[----:B------:R-:W-:-:S03]  /*2930*/  SHF.L.U64.HI R19, R93, 0x2, R92 ;  /* 0x000000025d137819 */ /* 0x000fc6000001025c */
[----:B------:R-:W-:Y:S01]  /*2940*/  IMAD.IADD R11, R21, 0x1, R11 ;  /* 0x00000001150b7824 */ /* 0x000fe200078e020b */
[----:B--2---:R-:W-:-:S04]  /*2950*/  LEA R4, P3, R10, R104, 0x2 ;  /* 0x000000680a047211 */ /* 0x004fc800078610ff */
[----:B------:R-:W-:Y:S02]  /*2960*/  LEA.HI.X R5, R10, R105, R11, 0x2, P3 ;  /* 0x000000690a057211 */ /* 0x000fe400018f140b */
[----:B---3--:R-:W-:-:S05]  /*2970*/  LOP3.LUT R8, R15, 0xffffe000, RZ, 0xc0, !PT ;  /* 0xffffe0000f087812 */ /* 0x008fca00078ec0ff */
[----:B------:R-:W-:Y:S01]  /*2980*/  FMUL R9, R8, R23 ;  /* 0x0000001708097220 */ /* 0x000fe20000400000 */
[----:B------:R-:W-:-:S03]  /*2990*/  LEA R8, P2, R93, R6, 0x2 ;  /* 0x000000065d087211 */ /* 0x000fc600078410ff */
[----:B------:R-:W-:Y:S02]  /*29a0*/  FFMA R101, R26, R22, R9 ;  /* 0x000000161a657223 */ /* 0x000fe40000000009 */
[----:B------:R-:W-:-:S03]  /*29b0*/  IMAD.X R9, R19, 0x1, R7, P2 ;  /* 0x0000000113097824 */ /* 0x000fc600010e0607 */
[----:B------:R-:W-:-:S05]  /*29c0*/  F2FP.TF32.F32.PACK_B R101, R101 ;  /* 0x00000065ff65723e */ /* 0x000fca00024050ff */
[----:B------:R2:W-:Y:S01]  /*29d0*/  @P0 STG.E desc[UR54][R8.64], R101 ;  /* 0x0000006508000986 */ /* 0x0005e2000c101936 */
[----:B------:R-:W-:Y:S05]  /*29e0*/  @!P1 BRA `(.L_x_36) ;  /* 0x0000000000049947 */ /* 0x000fea0003800000 */
[----:B------:R3:W5:Y:S02]  /*29f0*/  LDG.E.LTC128B R15, desc[UR54][R4.64+0x4] ;  /* 0x00000436040f7981 */ /* 0x000764000c1e1920 */
.L_x_36:
[----:B------:R-:W-:Y:S05]  /*2a00*/  BSYNC B1 ;  /* 0x0000000000017941 */ /* 0x000fea0003800000 */
.L_x_35:
[----:B-----5:R-:W-:Y:S01]  /*2a10*/  LOP3.LUT R10, R15, 0xffffe000, RZ, 0xc0, !PT ;  /* 0xffffe0000f0a7812 */ /* 0x020fe200078ec0ff */
[----:B------:R-:W-:Y:S01]  /*2a20*/  BSSY B1, `(.L_x_37) ;  /* 0x0000009000017945 */ /* 0x000fe20003800000 */
[----:B------:R-:W-:-:S03]  /*2a30*/  ISETP.GT.AND P0, PT, R18, 0x8, PT ;  /* 0x000000081200780c */ /* 0x000fc60003f04270 */
[----:B------:R-:W-:Y:S01]  /*2a40*/  FMUL R10, R10, R23 ;  /* 0x000000170a0a7220 */ /* 0x000fe20000400000 */
[----:B------:R-:W-:-:S03]  /*2a50*/  ISETP.GT.AND P2, PT, R0, RZ, P0 ;  /* 0x000000ff0000720c */ /* 0x000fc60000744270 */
[----:B------:R-:W-:-:S05]  /*2a60*/  FFMA R27, R27, R22, R10 ;  /* 0x000000161b1b7223 */ /* 0x000fca000000000a */
[----:B------:R-:W-:-:S05]  /*2a70*/  F2FP.TF32.F32.PACK_B R27, R27 ;  /* 0x0000001bff1b723e */ /* 0x000fca00024050ff */
[----:B------:R4:W-:Y:S01]  /*2a80*/  @P1 STG.E desc[UR54][R8.64+0x4], R27 ;  /* 0x0000041b08001986 */ /* 0x0009e2000c101936 */
[----:B------:R-:W-:Y:S05]  /*2a90*/  @!P2 BRA `(.L_x_38) ;  /* 0x000000000004a947 */ /* 0x000fea0003800000 */
[----:B------:R0:W5:Y:S02]  /*2aa0*/  LDG.E.LTC128B R15, desc[UR54][R2.64+0x20] ;  /* 0x00002036020f7981 */ /* 0x000164000c1e1920 */
.L_x_38:
[----:B------:R-:W-:Y:S05]  /*2ab0*/  BSYNC B1 ;  /* 0x0000000000017941 */ /* 0x000fea0003800000 */
.L_x_37:
        /* <DEDUP_REMOVED lines=10> */
.L_x_40:
[----:B------:R-:W-:Y:S05]  /*2b60*/  BSYNC B1 ;  /* 0x0000000000017941 */ /* 0x000fea0003800000 */
.L_x_39:
[----:B-----5:R-:W-:Y:S01]  /*2b70*/  LOP3.LUT R10, R15, 0xffffe000, RZ, 0xc0, !PT ;  /* 0xffffe0000f0a7812 */ /* 0x020fe200078ec0ff */
[----:B------:R-:W-:Y:S01]  /*2b80*/  BSSY B1, `(.L_x_41) ;  /* 0x0000008000017945 */ /* 0x000fe20003800000 */
[----:B------:R-:W-:-:S03]  /*2b90*/  ISETP.GT.AND P0, PT, R0, 0x8, P0 ;  /* 0x000000080000780c */ /* 0x000fc60000704270 */
[----:B------:R-:W-:-:S04]  /*2ba0*/  FMUL R10, R10, R23 ;  /* 0x000000170a0a7220 */ /* 0x000fc80000400000 */
[----:B------:R-:W-:-:S05]  /*2bb0*/  FFMA R29, R29, R22, R10 ;  /* 0x000000161d1d7223 */ /* 0x000fca000000000a */
[----:B------:R-:W-:-:S05]  /*2bc0*/  F2FP.TF32.F32.PACK_B R29, R29 ;  /* 0x0000001dff1d723e */ /* 0x000fca00024050ff */
[----:B------:R0:W-:Y:S01]  /*2bd0*/  @P3 STG.E desc[UR54][R6.64+0x24], R29 ;  /* 0x0000241d06003986 */ /* 0x0001e2000c101936 */
[----:B------:R-:W-:Y:S05]  /*2be0*/  @!P0 BRA `(.L_x_42) ;  /* 0x0000000000048947 */ /* 0x000fea0003800000 */
[----:B------:R0:W5:Y:S02]  /*2bf0*/  LDG.E.LTC128B R15, desc[UR54][R4.64+0x20] ;  /* 0x00002036040f7981 */ /* 0x000164000c1e1920 */
.L_x_42:
[----:B------:R-:W-:Y:S05]  /*2c00*/  BSYNC B1 ;  /* 0x0000000000017941 */ /* 0x000fea0003800000 */
.L_x_41:
[----:B-----5:R-:W-:Y:S01]  /*2c10*/  LOP3.LUT R10, R15, 0xffffe000, RZ, 0xc0, !PT ;  /* 0xffffe0000f0a7812 */ /* 0x020fe200078ec0ff */
[----:B------:R-:W-:Y:S01]  /*2c20*/  BSSY B1, `(.L_x_43) ;  /* 0x0000008000017945 */ /* 0x000fe20003800000 */
[----:B------:R-:W-:-:S03]  /*2c30*/  ISETP.GT.AND P1, PT, R0, 0x8, P1 ;  /* 0x000000080000780c */ /* 0x000fc60000f24270 */
[----:B0-----:R-:W-:-:S04]  /*2c40*/  FMUL R11, R10, R23 ;  /* 0x000000170a0b7220 */ /* 0x001fc80000400000 */
[----:B------:R-:W-:-:S05]  /*2c50*/  FFMA R11, R30, R22, R11 ;  /* 0x000000161e0b7223 */ /* 0x000fca000000000b */
[----:B------:R-:W-:-:S05]  /*2c60*/  F2FP.TF32.F32.PACK_B R11, R11 ;  /* 0x0000000bff0b723e */ /* 0x000fca00024050ff */
[----:B------:R0:W-:Y:S01]  /*2c70*/  @P0 STG.E desc[UR54][R8.64+0x20], R11 ;  /* 0x0000200b08000986 */ /* 0x0001e2000c101936 */
[----:B------:R-:W-:Y:S05]  /*2c80*/  @!P1 BRA `(.L_x_44) ;  /* 0x0000000000049947 */ /* 0x000fea0003800000 */
[----:B------:R0:W5:Y:S02]  /*2c90*/  LDG.E.LTC128B R15, desc[UR54][R4.64+0x24] ;  /* 0x00002436040f7981 */ /* 0x000164000c1e1920 */
.L_x_44:
[----:B------:R-:W-:Y:S05]  /*2ca0*/  BSYNC B1 ;  /* 0x0000000000017941 */ /* 0x000fea0003800000 */
.L_x_43:
        /* <DEDUP_REMOVED lines=10> */
.L_x_46:
[----:B------:R-:W-:Y:S05]  /*2d50*/  BSYNC B1 ;  /* 0x0000000000017941 */ /* 0x000fea0003800000 */
.L_x_45:
[----:B-----5:R-:W-:Y:S01]  /*2d60*/  LOP3.LUT R10, R15, 0xffffe000, RZ, 0xc0, !PT ;  /* 0xffffe0000f0a7812 */ /* 0x020fe200078ec0ff */
[----:B------:R-:W-:Y:S01]  /*2d70*/  BSSY B1, `(.L_x_47) ;  /* 0x0000009000017945 */ /* 0x000fe20003800000 */
[----:B------:R-:W-:-:S03]  /*2d80*/  ISETP.GT.AND P1, PT, R18, 0x11, PT ;  /* 0x000000111200780c */ /* 0x000fc60003f24270 */
[----:B0-----:R-:W-:Y:S01]  /*2d90*/  FMUL R11, R10, R23 ;  /* 0x000000170a0b7220 */ /* 0x001fe20000400000 */
[----:B------:R-:W-:-:S03]  /*2da0*/  ISETP.GT.AND P3, PT, R0, RZ, P1 ;  /* 0x000000ff0000720c */ /* 0x000fc60000f64270 */
[----:B------:R-:W-:-:S05]  /*2db0*/  FFMA R11, R32, R22, R11 ;  /* 0x00000016200b7223 */ /* 0x000fca000000000b */
[----:B------:R-:W-:-:S05]  /*2dc0*/  F2FP.TF32.F32.PACK_B R11, R11 ;  /* 0x0000000bff0b723e */ /* 0x000fca00024050ff */
[----:B------:R0:W-:Y:S01]  /*2dd0*/  @P2 STG.E desc[UR54][R6.64+0x40], R11 ;  /* 0x0000400b06002986 */ /* 0x0001e2000c101936 */
[----:B------:R-:W-:Y:S05]  /*2de0*/  @!P3 BRA `(.L_x_48) ;  /* 0x000000000004b947 */ /* 0x000fea0003800000 */
[----:B------:R0:W5:Y:S02]  /*2df0*/  LDG.E.LTC128B R15, desc[UR54][R2.64+0x44] ;  /* 0x00004436020f7981 */ /* 0x000164000c1e1920 */
.L_x_48:
[----:B------:R-:W-:Y:S05]  /*2e00*/  BSYNC B1 ;  /* 0x0000000000017941 */ /* 0x000fea0003800000 */
.L_x_47:
        /* <DEDUP_REMOVED lines=9> */
.L_x_50:
[----:B------:R-:W-:Y:S05]  /*2ea0*/  BSYNC B1 ;  /* 0x0000000000017941 */ /* 0x000fea0003800000 */
.L_x_49:
        /* <DEDUP_REMOVED lines=9> */
.L_x_52:
[----:B------:R-:W-:Y:S05]  /*2f40*/  BSYNC B1 ;  /* 0x0000000000017941 */ /* 0x000fea0003800000 */
.L_x_51:
        /* <DEDUP_REMOVED lines=10> */
.L_x_54:
[----:B------:R-:W-:Y:S05]  /*2ff0*/  BSYNC B1 ;  /* 0x0000000000017941 */ /* 0x000fea0003800000 */
.L_x_53:
        /* <DEDUP_REMOVED lines=10> */
.L_x_56:
[----:B------:R-:W-:Y:S05]  /*30a0*/  BSYNC B1 ;  /* 0x0000000000017941 */ /* 0x000fea0003800000 */
.L_x_55:
        /* <DEDUP_REMOVED lines=9> */
.L_x_58:
[----:B------:R-:W-:Y:S05]  /*3140*/  BSYNC B1 ;  /* 0x0000000000017941 */ /* 0x000fea0003800000 */
.L_x_57:
        /* <DEDUP_REMOVED lines=9> */
.L_x_60:
[----:B------:R-:W-:Y:S05]  /*31e0*/  BSYNC B1 ;  /* 0x0000000000017941 */ /* 0x000fea0003800000 */
.L_x_59:
        /* <DEDUP_REMOVED lines=10> */
.L_x_62:
[----:B------:R-:W-:Y:S05]  /*3290*/  BSYNC B1 ;  /* 0x0000000000017941 */ /* 0x000fea0003800000 */
.L_x_61:
        /* <DEDUP_REMOVED lines=10> */
.L_x_64:
[----:B------:R-:W-:Y:S05]  /*3340*/  BSYNC B1 ;  /* 0x0000000000017941 */ /* 0x000fea0003800000 */
.L_x_63:
        /* <DEDUP_REMOVED lines=9> */
.L_x_66:
[----:B------:R-:W-:Y:S05]  /*33e0*/  BSYNC B1 ;  /* 0x0000000000017941 */ /* 0x000fea0003800000 */
.L_x_65:
        /* <DEDUP_REMOVED lines=9> */
.L_x_68:
[----:B------:R-:W-:Y:S05]  /*3480*/  BSYNC B1 ;  /* 0x0000000000017941 */ /* 0x000fea0003800000 */
.L_x_67:
        /* <DEDUP_REMOVED lines=10> */
.L_x_70:
[----:B------:R-:W-:Y:S05]  /*3530*/  BSYNC B1 ;  /* 0x0000000000017941 */ /* 0x000fea0003800000 */
.L_x_69:
        /* <DEDUP_REMOVED lines=10> */
.L_x_72:
[----:B------:R-:W-:Y:S05]  /*35e0*/  BSYNC B1 ;  /* 0x0000000000017941 */ /* 0x000fea0003800000 */
.L_x_71:
        /* <DEDUP_REMOVED lines=9> */
.L_x_74:
[----:B------:R-:W-:Y:S05]  /*3680*/  BSYNC B1 ;  /* 0x0000000000017941 */ /* 0x000fea0003800000 */
.L_x_73:
        /* <DEDUP_REMOVED lines=9> */
.L_x_76:
[----:B------:R-:W-:Y:S05]  /*3720*/  BSYNC B1 ;  /* 0x0000000000017941 */ /* 0x000fea0003800000 */
.L_x_75:
        /* <DEDUP_REMOVED lines=10> */
.L_x_78:
[----:B------:R-:W-:Y:S05]  /*37d0*/  BSYNC B1 ;  /* 0x0000000000017941 */ /* 0x000fea0003800000 */
.L_x_77:
        /* <DEDUP_REMOVED lines=10> */
.L_x_80:
[----:B------:R-:W-:Y:S05]  /*3880*/  BSYNC B1 ;  /* 0x0000000000017941 */ /* 0x000fea0003800000 */
.L_x_79:
        /* <DEDUP_REMOVED lines=9> */
.L_x_82:
[----:B------:R-:W-:Y:S05]  /*3920*/  BSYNC B1 ;  /* 0x0000000000017941 */ /* 0x000fea0003800000 */
.L_x_81:
        /* <DEDUP_REMOVED lines=9> */
.L_x_84:
[----:B------:R-:W-:Y:S05]  /*39c0*/  BSYNC B1 ;  /* 0x0000000000017941 */ /* 0x000fea0003800000 */
.L_x_83:
        /* <DEDUP_REMOVED lines=10> */
.L_x_86:
[----:B------:R-:W-:Y:S05]  /*3a70*/  BSYNC B1 ;  /* 0x0000000000017941 */ /* 0x000fea0003800000 */
.L_x_85:
        /* <DEDUP_REMOVED lines=10> */
.L_x_88:
[----:B------:R-:W-:Y:S05]  /*3b20*/  BSYNC B1 ;  /* 0x0000000000017941 */ /* 0x000fea0003800000 */
.L_x_87:
        /* <DEDUP_REMOVED lines=9> */
.L_x_90:
[----:B------:R-:W-:Y:S05]  /*3bc0*/  BSYNC B1 ;  /* 0x0000000000017941 */ /* 0x000fea0003800000 */
.L_x_89:
        /* <DEDUP_REMOVED lines=9> */
.L_x_92:
[----:B------:R-:W-:Y:S05]  /*3c60*/  BSYNC B1 ;  /* 0x0000000000017941 */ /* 0x000fea0003800000 */
.L_x_91:
        /* <DEDUP_REMOVED lines=10> */
.L_x_94:
[----:B------:R-:W-:Y:S05]  /*3d10*/  BSYNC B1 ;  /* 0x0000000000017941 */ /* 0x000fea0003800000 */
.L_x_93:
        /* <DEDUP_REMOVED lines=10> */
.L_x_96:
[----:B------:R-:W-:Y:S05]  /*3dc0*/  BSYNC B1 ;  /* 0x0000000000017941 */ /* 0x000fea0003800000 */
.L_x_95:
        /* <DEDUP_REMOVED lines=9> */
.L_x_98:
[----:B------:R-:W-:Y:S05]  /*3e60*/  BSYNC B1 ;  /* 0x0000000000017941 */ /* 0x000fea0003800000 */
.L_x_97:
        /* <DEDUP_REMOVED lines=9> */
.L_x_100:
[----:B------:R-:W-:Y:S05]  /*3f00*/  BSYNC B1 ;  /* 0x0000000000017941 */ /* 0x000fea0003800000 */
.L_x_99:
        /* <DEDUP_REMOVED lines=10> */
.L_x_102:
[----:B------:R-:W-:Y:S05]  /*3fb0*/  BSYNC B1 ;  /* 0x0000000000017941 */ /* 0x000fea0003800000 */
.L_x_101:
        /* <DEDUP_REMOVED lines=10> */
.L_x_104:
[----:B------:R-:W-:Y:S05]  /*4060*/  BSYNC B1 ;  /* 0x0000000000017941 */ /* 0x000fea0003800000 */
.L_x_103:
        /* <DEDUP_REMOVED lines=9> */
.L_x_106:
[----:B------:R-:W-:Y:S05]  /*4100*/  BSYNC B1 ;  /* 0x0000000000017941 */ /* 0x000fea0003800000 */
.L_x_105:
        /* <DEDUP_REMOVED lines=9> */
.L_x_108:
[----:B------:R-:W-:Y:S05]  /*41a0*/  BSYNC B1 ;  /* 0x0000000000017941 */ /* 0x000fea0003800000 */
.L_x_107:
        /* <DEDUP_REMOVED lines=10> */
.L_x_110:
[----:B------:R-:W-:Y:S05]  /*4250*/  BSYNC B1 ;  /* 0x0000000000017941 */ /* 0x000fea0003800000 */
.L_x_109:
        /* <DEDUP_REMOVED lines=10> */
.L_x_112:
[----:B------:R-:W-:Y:S05]  /*4300*/  BSYNC B1 ;  /* 0x0000000000017941 */ /* 0x000fea0003800000 */
.L_x_111:
        /* <DEDUP_REMOVED lines=9> */
.L_x_114:
[----:B------:R-:W-:Y:S05]  /*43a0*/  BSYNC B1 ;  /* 0x0000000000017941 */ /* 0x000fea0003800000 */
.L_x_113:
        /* <DEDUP_REMOVED lines=9> */
.L_x_116:
[----:B------:R-:W-:Y:S05]  /*4440*/  BSYNC B1 ;  /* 0x0000000000017941 */ /* 0x000fea0003800000 */
.L_x_115:
        /* <DEDUP_REMOVED lines=10> */
.L_x_118:
[----:B------:R-:W-:Y:S05]  /*44f0*/  BSYNC B1 ;  /* 0x0000000000017941 */ /* 0x000fea0003800000 */
.L_x_117:
        /* <DEDUP_REMOVED lines=10> */
.L_x_120:
[----:B------:R-:W-:Y:S05]  /*45a0*/  BSYNC B1 ;  /* 0x0000000000017941 */ /* 0x000fea0003800000 */
.L_x_119:
        /* <DEDUP_REMOVED lines=9> */
.L_x_122:
[----:B------:R-:W-:Y:S05]  /*4640*/  BSYNC B1 ;  /* 0x0000000000017941 */ /* 0x000fea0003800000 */
.L_x_121:
        /* <DEDUP_REMOVED lines=9> */
.L_x_124:
[----:B------:R-:W-:Y:S05]  /*46e0*/  BSYNC B1 ;  /* 0x0000000000017941 */ /* 0x000fea0003800000 */
.L_x_123:
        /* <DEDUP_REMOVED lines=10> */
.L_x_126:
[----:B------:R-:W-:Y:S05]  /*4790*/  BSYNC B1 ;  /* 0x0000000000017941 */ /* 0x000fea0003800000 */
.L_x_125:
        /* <DEDUP_REMOVED lines=10> */
.L_x_128:
[----:B------:R-:W-:Y:S05]  /*4840*/  BSYNC B1 ;  /* 0x0000000000017941 */ /* 0x000fea0003800000 */
.L_x_127:
        /* <DEDUP_REMOVED lines=9> */
.L_x_130:
[----:B------:R-:W-:Y:S05]  /*48e0*/  BSYNC B1 ;  /* 0x0000000000017941 */ /* 0x000fea0003800000 */
.L_x_129:
        /* <DEDUP_REMOVED lines=9> */
.L_x_132:
[----:B------:R-:W-:Y:S05]  /*4980*/  BSYNC B1 ;  /* 0x0000000000017941 */ /* 0x000fea0003800000 */
.L_x_131:
        /* <DEDUP_REMOVED lines=10> */
.L_x_134:
[----:B------:R-:W-:Y:S05]  /*4a30*/  BSYNC B1 ;  /* 0x0000000000017941 */ /* 0x000fea0003800000 */
.L_x_133:
        /* <DEDUP_REMOVED lines=10> */
.L_x_136:
[----:B------:R-:W-:Y:S05]  /*4ae0*/  BSYNC B1 ;  /* 0x0000000000017941 */ /* 0x000fea0003800000 */
.L_x_135:
        /* <DEDUP_REMOVED lines=9> */
.L_x_138:
[----:B------:R-:W-:Y:S05]  /*4b80*/  BSYNC B1 ;  /* 0x0000000000017941 */ /* 0x000fea0003800000 */
.L_x_137:
        /* <DEDUP_REMOVED lines=9> */
.L_x_140:
[----:B------:R-:W-:Y:S05]  /*4c20*/  BSYNC B1 ;  /* 0x0000000000017941 */ /* 0x000fea0003800000 */
.L_x_139:
        /* <DEDUP_REMOVED lines=10> */
.L_x_142:
[----:B------:R-:W-:Y:S05]  /*4cd0*/  BSYNC B1 ;  /* 0x0000000000017941 */ /* 0x000fea0003800000 */
.L_x_141:
        /* <DEDUP_REMOVED lines=10> */
.L_x_144:
[----:B------:R-:W-:Y:S05]  /*4d80*/  BSYNC B1 ;  /* 0x0000000000017941 */ /* 0x000fea0003800000 */
.L_x_143:
        /* <DEDUP_REMOVED lines=9> */
.L_x_146:
[----:B------:R-:W-:Y:S05]  /*4e20*/  BSYNC B1 ;  /* 0x0000000000017941 */ /* 0x000fea0003800000 */
.L_x_145:
        /* <DEDUP_REMOVED lines=9> */
.L_x_148:
[----:B------:R-:W-:Y:S05]  /*4ec0*/  BSYNC B1 ;  /* 0x0000000000017941 */ /* 0x000fea0003800000 */
.L_x_147:
        /* <DEDUP_REMOVED lines=10> */
.L_x_150:
[----:B------:R-:W-:Y:S05]  /*4f70*/  BSYNC B1 ;  /* 0x0000000000017941 */ /* 0x000fea0003800000 */
.L_x_149:
        /* <DEDUP_REMOVED lines=10> */
.L_x_152:
[----:B------:R-:W-:Y:S05]  /*5020*/  BSYNC B1 ;  /* 0x0000000000017941 */ /* 0x000fea0003800000 */
.L_x_151:
[----:B01---5:R-:W-:Y:S01]  /*5030*/  LOP3.LUT R2, R15, 0xffffe000, RZ, 0xc0, !PT ;  /* 0xffffe0000f027812 */ /* 0x023fe200078ec0ff */
        /* <DEDUP_REMOVED lines=8> */
.L_x_154:
[----:B------:R-:W-:Y:S05]  /*50c0*/  BSYNC B1 ;  /* 0x0000000000017941 */ /* 0x000fea0003800000 */
.L_x_153:
[----:B-----5:R-:W-:Y:S01]  /*50d0*/  LOP3.LUT R2, R15, 0xffffe000, RZ, 0xc0, !PT ;  /* 0xffffe0000f027812 */ /* 0x020fe200078ec0ff */
[----:B------:R-:W-:Y:S01]  /*50e0*/  BSSY B1, `(.L_x_155) ;  /* 0x000000a000017945 */ /* 0x000fe20003800000 */
[----:B------:R-:W-:-:S03]  /*50f0*/  ISETP.GT.AND P1, PT, R0, 0x8, P1 ;  /* 0x000000080000780c */ /* 0x000fc60000f24270 */
[----:B------:R-:W-:Y:S01]  /*5100*/  FMUL R3, R2, R23 ;  /* 0x0000001702037220 */ /* 0x000fe20000400000 */
[----:B------:R-:W-:-:S03]  /*5110*/  @P0 IMAD.MOV.U32 R2, RZ, RZ, R8 ;  /* 0x000000ffff020224 */ /* 0x000fc600078e0008 */
[----:B0-----:R-:W-:Y:S01]  /*5120*/  FFMA R7, R86, R22, R3 ;  /* 0x0000001656077223 */ /* 0x001fe20000000003 */
[----:B------:R-:W-:-:S04]  /*5130*/  @P0 IMAD.MOV.U32 R3, RZ, RZ, R9 ;  /* 0x000000ffff030224 */ /* 0x000fc800078e0009 */
[----:B------:R-:W-:-:S05]  /*5140*/  F2FP.TF32.F32.PACK_B R7, R7 ;  /* 0x00000007ff07723e */ /* 0x000fca00024050ff */
[----:B------:R0:W-:Y:S01]  /*5150*/  @P0 STG.E desc[UR54][R2.64+0x1e0], R7 ;  /* 0x0001e00702000986 */ /* 0x0001e2000c101936 */
[----:B------:R-:W-:Y:S05]  /*5160*/  @!P1 BRA `(.L_x_156) ;  /* 0x0000000000049947 */ /* 0x000fea0003800000 */
[----:B------:R0:W5:Y:S02]  /*5170*/  LDG.E.LTC128B R15, desc[UR54][R4.64+0x1e4] ;  /* 0x0001e436040f7981 */ /* 0x000164000c1e1920 */
.L_x_156:
[----:B------:R-:W-:Y:S05]  /*5180*/  BSYNC B1 ;  /* 0x0000000000017941 */ /* 0x000fea0003800000 */
.L_x_155:
[----:B------:R-:W-:Y:S05]  /*5190*/  @!P1 BRA `(.L_x_157) ;  /* 0x0000001000b09947 */ /* 0x000fea0003800000 */
[----:B-----5:R-:W-:-:S05]  /*51a0*/  LOP3.LUT R0, R15, 0xffffe000, RZ, 0xc0, !PT ;  /* 0xffffe0000f007812 */ /* 0x020fca00078ec0ff */
[----:B------:R-:W-:-:S04]  /*51b0*/  FMUL R0, R0, R23 ;  /* 0x0000001700007220 */ /* 0x000fc80000400000 */
[----:B------:R-:W-:-:S05]  /*51c0*/  FFMA R87, R87, R22, R0 ;  /* 0x0000001657577223 */ /* 0x000fca0000000000 */
[----:B------:R-:W-:-:S05]  /*51d0*/  F2FP.TF32.F32.PACK_B R87, R87 ;  /* 0x00000057ff57723e */ /* 0x000fca00024050ff */
[----:B------:R0:W-:Y:S01]  /*51e0*/  STG.E desc[UR54][R8.64+0x1e4], R87 ;  /* 0x0001e45708007986 */ /* 0x0001e2000c101936 */
[----:B------:R-:W-:Y:S05]  /*51f0*/  BRA `(.L_x_157) ;  /* 0x0000001000987947 */ /* 0x000fea0003800000 */
.L_x_32:
[----:B------:R-:W-:Y:S01]  /*5200*/  ULDC.64 UR4, c[0x0][0x5c0] ;  /* 0x0001700000047ab9 */ /* 0x000fe20000000a00 */
[-C--:B------:R-:W-:Y:S01]  /*5210*/  FMUL R9, R24, R22.reuse ;  /* 0x0000001618097220 */ /* 0x080fe20000400000 */
[----:B------:R-:W-:Y:S01]  /*5220*/  LEA R2, P1, R20, UR4, 0x2 ;  /* 0x0000000414027c11 */ /* 0x000fe2000f8210ff */
[-C--:B------:R-:W-:Y:S01]  /*5230*/  FMUL R25, R25, R22.reuse ;  /* 0x0000001619197220 */ /* 0x080fe20000400000 */
[----:B------:R-:W-:Y:S01]  /*5240*/  ISETP.GT.AND P3, PT, R18, 0x1, PT ;  /* 0x000000011200780c */ /* 0x000fe20003f64270 */
[-C--:B------:R-:W-:Y:S01]  /*5250*/  FMUL R27, R27, R22.reuse ;  /* 0x000000161b1b7220 */ /* 0x080fe20000400000 */
[----:B------:R-:W-:Y:S01]  /*5260*/  F2FP.TF32.F32.PACK_B R9, R9 ;  /* 0x00000009ff09723e */ /* 0x000fe200024050ff */
[-C--:B------:R-:W-:Y:S01]  /*5270*/  FMUL R29, R29, R22.reuse ;  /* 0x000000161d1d7220 */ /* 0x080fe20000400000 */
[----:B------:R-:W-:Y:S01]  /*5280*/  LEA.HI.X R3, R20, UR5, R7, 0x2, P1 ;  /* 0x0000000514037c11 */ /* 0x000fe200088f1407 */
[-C--:B------:R-:W-:Y:S01]  /*5290*/  FMUL R7, R26, R22.reuse ;  /* 0x000000161a077220 */ /* 0x080fe20000400000 */
[----:B------:R-:W-:Y:S01]  /*52a0*/  ISETP.GT.AND P1, PT, R0, RZ, P3 ;  /* 0x000000ff0000720c */ /* 0x000fe20001f24270 */
[-C--:B------:R-:W-:Y:S01]  /*52b0*/  FMUL R11, R30, R22.reuse ;  /* 0x000000161e0b7220 */ /* 0x080fe20000400000 */
[----:B------:R-:W-:Y:S01]  /*52c0*/  F2FP.TF32.F32.PACK_B R25, R25 ;  /* 0x00000019ff19723e */ /* 0x000fe200024050ff */
[----:B------:R0:W-:Y:S01]  /*52d0*/  @P2 STG.E desc[UR54][R2.64], R9 ;  /* 0x0000000902002986 */ /* 0x0001e2000c101936 */
[----:B------:R-:W-:Y:S01]  /*52e0*/  ISETP.GT.AND P2, PT, R0, 0x8, P0 ;  /* 0x000000080000780c */ /* 0x000fe20000744270 */
[-C--:B------:R-:W-:Y:S01]  /*52f0*/  FMUL R31, R31, R22.reuse ;  /* 0x000000161f1f7220 */ /* 0x080fe20000400000 */
[----:B------:R-:W-:Y:S01]  /*5300*/  ISETP.GT.AND P0, PT, R18, 0x8, PT ;  /* 0x000000081200780c */ /* 0x000fe20003f04270 */
[-C--:B------:R-:W-:Y:S01]  /*5310*/  FMUL R33, R33, R22.reuse ;  /* 0x0000001621217220 */ /* 0x080fe20000400000 */
[----:B------:R-:W-:Y:S01]  /*5320*/  SHF.L.U64.HI R5, R93, 0x2, R92 ;  /* 0x000000025d057819 */ /* 0x000fe2000001025c */
[----:B------:R-:W-:Y:S01]  /*5330*/  FMUL R35, R35, R22 ;  /* 0x0000001623237220 */ /* 0x000fe20000400000 */
[----:B------:R-:W-:Y:S01]  /*5340*/  LEA R4, P4, R93, R2, 0x2 ;  /* 0x000000025d047211 */ /* 0x000fe200078810ff */
[-C--:B------:R-:W-:Y:S01]  /*5350*/  FMUL R37, R37, R22.reuse ;  /* 0x0000001625257220 */ /* 0x080fe20000400000 */
[C---:B------:R-:W-:Y:S01]  /*5360*/  ISETP.GT.AND P3, PT, R0.reuse, 0x8, P3 ;  /* 0x000000080000780c */ /* 0x040fe20001f64270 */
[----:B------:R-:W-:Y:S01]  /*5370*/  @P1 STG.E desc[UR54][R2.64+0x4], R25 ;  /* 0x0000041902001986 */ /* 0x000fe2000c101936 */
[----:B------:R-:W-:Y:S01]  /*5380*/  ISETP.GT.AND P5, PT, R0, RZ, P0 ;  /* 0x000000ff0000720c */ /* 0x000fe200007a4270 */
[----:B------:R-:W-:Y:S01]  /*5390*/  IMAD.X R5, R5, 0x1, R3, P4 ;  /* 0x0000000105057824 */ /* 0x000fe200020e0603 */
[----:B------:R-:W-:Y:S01]  /*53a0*/  F2FP.TF32.F32.PACK_B R7, R7 ;  /* 0x00000007ff07723e */ /* 0x000fe200024050ff */
[-C--:B0-----:R-:W-:Y:S01]  /*53b0*/  FMUL R9, R28, R22.reuse ;  /* 0x000000161c097220 */ /* 0x081fe20000400000 */
[----:B------:R-:W-:Y:S01]  /*53c0*/  ISETP.GT.AND P1, PT, R18, 0x9, PT ;  /* 0x000000091200780c */ /* 0x000fe20003f24270 */
[-C--:B------:R-:W-:Y:S01]  /*53d0*/  FMUL R39, R39, R22.reuse ;  /* 0x0000001627277220 */ /* 0x080fe20000400000 */
[----:B------:R-:W-:Y:S01]  /*53e0*/  F2FP.TF32.F32.PACK_B R27, R27 ;  /* 0x0000001bff1b723e */ /* 0x000fe200024050ff */
[----:B------:R0:W-:Y:S01]  /*53f0*/  @P2 STG.E desc[UR54][R4.64], R7 ;  /* 0x0000000704002986 */ /* 0x0001e2000c101936 */
[----:B------:R-:W-:Y:S01]  /*5400*/  F2FP.TF32.F32.PACK_B R9, R9 ;  /* 0x00000009ff09723e */ /* 0x000fe200024050ff */
[-C--:B------:R-:W-:Y:S01]  /*5410*/  FMUL R41, R41, R22.reuse ;  /* 0x0000001629297220 */ /* 0x080fe20000400000 */
[C---:B------:R-:W-:Y:S01]  /*5420*/  ISETP.GT.AND P4, PT, R0.reuse, RZ, P1 ;  /* 0x000000ff0000720c */ /* 0x040fe20000f84270 */
[----:B------:R-:W-:Y:S01]  /*5430*/  @P3 STG.E desc[UR54][R4.64+0x4], R27 ;  /* 0x0000041b04003986 */ /* 0x000fe2000c101936 */
[----:B------:R-:W-:Y:S01]  /*5440*/  ISETP.GT.AND P2, PT, R0, 0x8, P0 ;  /* 0x000000080000780c */ /* 0x000fe20000744270 */
[-C--:B------:R-:W-:Y:S01]  /*5450*/  FMUL R43, R43, R22.reuse ;  /* 0x000000162b2b7220 */ /* 0x080fe20000400000 */
[----:B------:R-:W-:Y:S01]  /*5460*/  ISETP.GT.AND P0, PT, R18, 0x10, PT ;  /* 0x000000101200780c */ /* 0x000fe20003f04270 */
[----:B------:R1:W-:Y:S01]  /*5470*/  @P5 STG.E desc[UR54][R2.64+0x20], R9 ;  /* 0x0000200902005986 */ /* 0x0003e2000c101936 */
[C---:B------:R-:W-:Y:S01]  /*5480*/  ISETP.GT.AND P3, PT, R0.reuse, 0x8, P1 ;  /* 0x000000080000780c */ /* 0x040fe20000f64270 */
[-C--:B------:R-:W-:Y:S01]  /*5490*/  FMUL R45, R45, R22.reuse ;  /* 0x000000162d2d7220 */ /* 0x080fe20000400000 */
[----:B------:R-:W-:Y:S01]  /*54a0*/  ISETP.GT.AND P5, PT, R0, RZ, P0 ;  /* 0x000000ff0000720c */ /* 0x000fe200007a4270 */
[-C--:B0-----:R-:W-:Y:S01]  /*54b0*/  FMUL R7, R32, R22.reuse ;  /* 0x0000001620077220 */ /* 0x081fe20000400000 */
[----:B------:R-:W-:Y:S01]  /*54c0*/  F2FP.TF32.F32.PACK_B R29, R29 ;  /* 0x0000001dff1d723e */ /* 0x000fe200024050ff */
[-C--:B------:R-:W-:Y:S01]  /*54d0*/  FMUL R47, R47, R22.reuse ;  /* 0x000000162f2f7220 */ /* 0x080fe20000400000 */
[----:B------:R-:W-:Y:S01]  /*54e0*/  F2FP.TF32.F32.PACK_B R11, R11 ;  /* 0x0000000bff0b723e */ /* 0x000fe200024050ff */
[-C--:B------:R-:W-:Y:S01]  /*54f0*/  FMUL R49, R49, R22.reuse ;  /* 0x0000001631317220 */ /* 0x080fe20000400000 */
[----:B------:R-:W-:Y:S01]  /*5500*/  ISETP.GT.AND P1, PT, R18, 0x11, PT ;  /* 0x000000111200780c */ /* 0x000fe20003f24270 */
[----:B------:R-:W-:Y:S01]  /*5510*/  @P4 STG.E desc[UR54][R2.64+0x24], R29 ;  /* 0x0000241d02004986 */ /* 0x000fe2000c101936 */
[----:B------:R-:W-:Y:S01]  /*5520*/  F2FP.TF32.F32.PACK_B R31, R31 ;  /* 0x0000001fff1f723e */ /* 0x000fe200024050ff */
[-C--:B-1----:R-:W-:Y:S01]  /*5530*/  FMUL R9, R34, R22.reuse ;  /* 0x0000001622097220 */ /* 0x082fe20000400000 */
[----:B------:R-:W-:Y:S01]  /*5540*/  F2FP.TF32.F32.PACK_B R7, R7 ;  /* 0x00000007ff07723e */ /* 0x000fe200024050ff */
[----:B------:R0:W-:Y:S01]  /*5550*/  @P2 STG.E desc[UR54][R4.64+0x20], R11 ;  /* 0x0000200b04002986 */ /* 0x0001e2000c101936 */
[C---:B------:R-:W-:Y:S01]  /*5560*/  ISETP.GT.AND P4, PT, R0.reuse, RZ, P1 ;  /* 0x000000ff0000720c */ /* 0x040fe20000f84270 */
[-C--:B------:R-:W-:Y:S01]  /*5570*/  FMUL R51, R51, R22.reuse ;  /* 0x0000001633337220 */ /* 0x080fe20000400000 */
[----:B------:R-:W-:Y:S01]  /*5580*/  ISETP.GT.AND P2, PT, R0, 0x8, P0 ;  /* 0x000000080000780c */ /* 0x000fe20000744270 */
[----:B------:R-:W-:Y:S01]  /*5590*/  @P3 STG.E desc[UR54][R4.64+0x24], R31 ;  /* 0x0000241f04003986 */ /* 0x000fe2000c101936 */
[----:B------:R-:W-:Y:S01]  /*55a0*/  ISETP.GT.AND P0, PT, R18, 0x18, PT ;  /* 0x000000181200780c */ /* 0x000fe20003f04270 */
[-C--:B------:R-:W-:Y:S01]  /*55b0*/  FMUL R53, R53, R22.reuse ;  /* 0x0000001635357220 */ /* 0x080fe20000400000 */
[C---:B------:R-:W-:Y:S01]  /*55c0*/  ISETP.GT.AND P3, PT, R0.reuse, 0x8, P1 ;  /* 0x000000080000780c */ /* 0x040fe20000f64270 */
[----:B------:R1:W-:Y:S01]  /*55d0*/  @P5 STG.E desc[UR54][R2.64+0x40], R7 ;  /* 0x0000400702005986 */ /* 0x0003e2000c101936 */
[----:B------:R-:W-:Y:S01]  /*55e0*/  ISETP.GT.AND P5, PT, R0, RZ, P0 ;  /* 0x000000ff0000720c */ /* 0x000fe200007a4270 */
[-C--:B------:R-:W-:Y:S01]  /*55f0*/  FMUL R55, R55, R22.reuse ;  /* 0x0000001637377220 */ /* 0x080fe20000400000 */
[----:B------:R-:W-:Y:S01]  /*5600*/  F2FP.TF32.F32.PACK_B R33, R33 ;  /* 0x00000021ff21723e */ /* 0x000fe200024050ff */
[-C--:B0-----:R-:W-:Y:S01]  /*5610*/  FMUL R11, R38, R22.reuse ;  /* 0x00000016260b7220 */ /* 0x081fe20000400000 */
[----:B------:R-:W-:Y:S01]  /*5620*/  F2FP.TF32.F32.PACK_B R9, R9 ;  /* 0x00000009ff09723e */ /* 0x000fe200024050ff */
[-C--:B------:R-:W-:Y:S01]  /*5630*/  FMUL R57, R57, R22.reuse ;  /* 0x0000001639397220 */ /* 0x080fe20000400000 */
[----:B------:R-:W-:Y:S01]  /*5640*/  ISETP.GT.AND P1, PT, R18, 0x19, PT ;  /* 0x000000191200780c */ /* 0x000fe20003f24270 */
[----:B------:R-:W-:Y:S01]  /*5650*/  @P4 STG.E desc[UR54][R2.64+0x44], R33 ;  /* 0x0000442102004986 */ /* 0x000fe2000c101936 */
[----:B------:R-:W-:Y:S01]  /*5660*/  F2FP.TF32.F32.PACK_B R35, R35 ;  /* 0x00000023ff23723e */ /* 0x000fe200024050ff */
[-C--:B------:R-:W-:Y:S01]  /*5670*/  FMUL R59, R59, R22.reuse ;  /* 0x000000163b3b7220 */ /* 0x080fe20000400000 */
[----:B------:R-:W-:Y:S01]  /*5680*/  ISETP.GT.AND P4, PT, R0, RZ, P1 ;  /* 0x000000ff0000720c */ /* 0x000fe20000f84270 */
[-C--:B-1----:R-:W-:Y:S01]  /*5690*/  FMUL R7, R36, R22.reuse ;  /* 0x0000001624077220 */ /* 0x082fe20000400000 */
[----:B------:R0:W-:Y:S01]  /*56a0*/  @P2 STG.E desc[UR54][R4.64+0x40], R9 ;  /* 0x0000400904002986 */ /* 0x0001e2000c101936 */
[----:B------:R-:W-:Y:S01]  /*56b0*/  ISETP.GT.AND P2, PT, R0, 0x8, P0 ;  /* 0x000000080000780c */ /* 0x000fe20000744270 */
[-C--:B------:R-:W-:Y:S01]  /*56c0*/  FMUL R61, R61, R22.reuse ;  /* 0x000000163d3d7220 */ /* 0x080fe20000400000 */
[----:B------:R-:W-:Y:S01]  /*56d0*/  ISETP.GT.AND P0, PT, R18, 0x20, PT ;  /* 0x000000201200780c */ /* 0x000fe20003f04270 */
[----:B------:R-:W-:Y:S01]  /*56e0*/  @P3 STG.E desc[UR54][R4.64+0x44], R35 ;  /* 0x0000442304003986 */ /* 0x000fe2000c101936 */
[----:B------:R-:W-:Y:S01]  /*56f0*/  F2FP.TF32.F32.PACK_B R7, R7 ;  /* 0x00000007ff07723e */ /* 0x000fe200024050ff */
[-C--:B------:R-:W-:Y:S01]  /*5700*/  FMUL R63, R63, R22.reuse ;  /* 0x000000163f3f7220 */ /* 0x080fe20000400000 */
[C---:B------:R-:W-:Y:S01]  /*5710*/  ISETP.GT.AND P3, PT, R0.reuse, 0x8, P1 ;  /* 0x000000080000780c */ /* 0x040fe20000f64270 */
[-C--:B------:R-:W-:Y:S01]  /*5720*/  FMUL R65, R65, R22.reuse ;  /* 0x0000001641417220 */ /* 0x080fe20000400000 */
[----:B------:R-:W-:Y:S01]  /*5730*/  F2FP.TF32.F32.PACK_B R37, R37 ;  /* 0x00000025ff25723e */ /* 0x000fe200024050ff */
[----:B------:R1:W-:Y:S01]  /*5740*/  @P5 STG.E desc[UR54][R2.64+0x60], R7 ;  /* 0x0000600702005986 */ /* 0x0003e2000c101936 */
[----:B------:R-:W-:Y:S01]  /*5750*/  ISETP.GT.AND P5, PT, R0, RZ, P0 ;  /* 0x000000ff0000720c */ /* 0x000fe200007a4270 */
[-C--:B0-----:R-:W-:Y:S01]  /*5760*/  FMUL R9, R42, R22.reuse ;  /* 0x000000162a097220 */ /* 0x081fe20000400000 */
[----:B------:R-:W-:Y:S01]  /*5770*/  F2FP.TF32.F32.PACK_B R11, R11 ;  /* 0x0000000bff0b723e */ /* 0x000fe200024050ff */
[----:B------:R-:W-:Y:S01]  /*5780*/  @P4 STG.E desc[UR54][R2.64+0x64], R37 ;  /* 0x0000642502004986 */ /* 0x000fe2000c101936 */
[----:B------:R-:W-:Y:S01]  /*5790*/  ISETP.GT.AND P1, PT, R18, 0x21, PT ;  /* 0x000000211200780c */ /* 0x000fe20003f24270 */
[-C--:B------:R-:W-:Y:S01]  /*57a0*/  FMUL R67, R67, R22.reuse ;  /* 0x0000001643437220 */ /* 0x080fe20000400000 */
[----:B------:R-:W-:Y:S01]  /*57b0*/  F2FP.TF32.F32.PACK_B R39, R39 ;  /* 0x00000027ff27723e */ /* 0x000fe200024050ff */
[----:B------:R0:W-:Y:S01]  /*57c0*/  @P2 STG.E desc[UR54][R4.64+0x60], R11 ;  /* 0x0000600b04002986 */ /* 0x0001e2000c101936 */
[C---:B------:R-:W-:Y:S01]  /*57d0*/  ISETP.GT.AND P4, PT, R0.reuse, RZ, P1 ;  /* 0x000000ff0000720c */ /* 0x040fe20000f84270 */
[-C--:B------:R-:W-:Y:S01]  /*57e0*/  FMUL R69, R69, R22.reuse ;  /* 0x0000001645457220 */ /* 0x080fe20000400000 */
[----:B------:R-:W-:Y:S01]  /*57f0*/  ISETP.GT.AND P2, PT, R0, 0x8, P0 ;  /* 0x000000080000780c */ /* 0x000fe20000744270 */
[-C--:B-1----:R-:W-:Y:S01]  /*5800*/  FMUL R7, R40, R22.reuse ;  /* 0x0000001628077220 */ /* 0x082fe20000400000 */
[----:B------:R-:W-:Y:S01]  /*5810*/  ISETP.GT.AND P0, PT, R18, 0x28, PT ;  /* 0x000000281200780c */ /* 0x000fe20003f04270 */
[----:B------:R-:W-:Y:S01]  /*5820*/  @P3 STG.E desc[UR54][R4.64+0x64], R39 ;  /* 0x0000642704003986 */ /* 0x000fe2000c101936 */
[----:B------:R-:W-:Y:S01]  /*5830*/  ISETP.GT.AND P3, PT, R0, 0x8, P1 ;  /* 0x000000080000780c */ /* 0x000fe20000f64270 */
[-C--:B------:R-:W-:Y:S01]  /*5840*/  FMUL R71, R71, R22.reuse ;  /* 0x0000001647477220 */ /* 0x080fe20000400000 */
[----:B------:R-:W-:Y:S01]  /*5850*/  F2FP.TF32.F32.PACK_B R7, R7 ;  /* 0x00000007ff07723e */ /* 0x000fe200024050ff */
[-C--:B------:R-:W-:Y:S01]  /*5860*/  FMUL R73, R73, R22.reuse ;  /* 0x0000001649497220 */ /* 0x080fe20000400000 */
[----:B------:R-:W-:Y:S01]  /*5870*/  F2FP.TF32.F32.PACK_B R41, R41 ;  /* 0x00000029ff29723e */ /* 0x000fe200024050ff */
[-C--:B0-----:R-:W-:Y:S01]  /*5880*/  FMUL R11, R46, R22.reuse ;  /* 0x000000162e0b7220 */ /* 0x081fe20000400000 */
[----:B------:R-:W-:Y:S01]  /*5890*/  F2FP.TF32.F32.PACK_B R9, R9 ;  /* 0x00000009ff09723e */ /* 0x000fe200024050ff */
[----:B------:R0:W-:Y:S01]  /*58a0*/  @P5 STG.E desc[UR54][R2.64+0x80], R7 ;  /* 0x0000800702005986 */ /* 0x0001e2000c101936 */
[----:B------:R-:W-:Y:S01]  /*58b0*/  ISETP.GT.AND P5, PT, R0, RZ, P0 ;  /* 0x000000ff0000720c */ /* 0x000fe200007a4270 */
[-C--:B------:R-:W-:Y:S01]  /*58c0*/  FMUL R75, R75, R22.reuse ;  /* 0x000000164b4b7220 */ /* 0x080fe20000400000 */
[----:B------:R-:W-:Y:S01]  /*58d0*/  ISETP.GT.AND P1, PT, R18, 0x29, PT ;  /* 0x000000291200780c */ /* 0x000fe20003f24270 */
[----:B------:R-:W-:Y:S01]  /*58e0*/  @P4 STG.E desc[UR54][R2.64+0x84], R41 ;  /* 0x0000842902004986 */ /* 0x000fe2000c101936 */
[----:B------:R-:W-:Y:S01]  /*58f0*/  F2FP.TF32.F32.PACK_B R43, R43 ;  /* 0x0000002bff2b723e */ /* 0x000fe200024050ff */
[-C--:B------:R-:W-:Y:S01]  /*5900*/  FMUL R77, R77, R22.reuse ;  /* 0x000000164d4d7220 */ /* 0x080fe20000400000 */
[C---:B------:R-:W-:Y:S01]  /*5910*/  ISETP.GT.AND P4, PT, R0.reuse, RZ, P1 ;  /* 0x000000ff0000720c */ /* 0x040fe20000f84270 */
[----:B------:R1:W-:Y:S01]  /*5920*/  @P2 STG.E desc[UR54][R4.64+0x80], R9 ;  /* 0x0000800904002986 */ /* 0x0003e2000c101936 */
[----:B------:R-:W-:Y:S01]  /*5930*/  ISETP.GT.AND P2, PT, R0, 0x8, P0 ;  /* 0x000000080000780c */ /* 0x000fe20000744270 */
[-C--:B------:R-:W-:Y:S01]  /*5940*/  FMUL R79, R79, R22.reuse ;  /* 0x000000164f4f7220 */ /* 0x080fe20000400000 */
[----:B------:R-:W-:Y:S01]  /*5950*/  ISETP.GT.AND P0, PT, R18, 0x30, PT ;  /* 0x000000301200780c */ /* 0x000fe20003f04270 */
[-C--:B0-----:R-:W-:Y:S01]  /*5960*/  FMUL R7, R44, R22.reuse ;  /* 0x000000162c077220 */ /* 0x081fe20000400000 */
[----:B------:R-:W-:Y:S01]  /*5970*/  @P3 STG.E desc[UR54][R4.64+0x84], R43 ;  /* 0x0000842b04003986 */ /* 0x000fe2000c101936 */
[----:B------:R-:W-:Y:S01]  /*5980*/  ISETP.GT.AND P3, PT, R0, 0x8, P1 ;  /* 0x000000080000780c */ /* 0x000fe20000f64270 */
[-C--:B------:R-:W-:Y:S01]  /*5990*/  FMUL R81, R81, R22.reuse ;  /* 0x0000001651517220 */ /* 0x080fe20000400000 */
[----:B------:R-:W-:Y:S01]  /*59a0*/  F2FP.TF32.F32.PACK_B R45, R45 ;  /* 0x0000002dff2d723e */ /* 0x000fe200024050ff */
[-C--:B------:R-:W-:Y:S01]  /*59b0*/  FMUL R83, R83, R22.reuse ;  /* 0x0000001653537220 */ /* 0x080fe20000400000 */
[----:B------:R-:W-:Y:S01]  /*59c0*/  F2FP.TF32.F32.PACK_B R7, R7 ;  /* 0x00000007ff07723e */ /* 0x000fe200024050ff */
[-C--:B------:R-:W-:Y:S01]  /*59d0*/  FMUL R13, R84, R22.reuse ;  /* 0x00000016540d7220 */ /* 0x080fe20000400000 */
[----:B------:R-:W-:Y:S01]  /*59e0*/  F2FP.TF32.F32.PACK_B R11, R11 ;  /* 0x0000000bff0b723e */ /* 0x000fe200024050ff */
[-C--:B-1----:R-:W-:Y:S01]  /*59f0*/  FMUL R9, R50, R22.reuse ;  /* 0x0000001632097220 */ /* 0x082fe20000400000 */
[----:B------:R-:W-:Y:S01]  /*5a00*/  ISETP.GT.AND P1, PT, R18, 0x31, PT ;  /* 0x000000311200780c */ /* 0x000fe20003f24270 */
[----:B------:R0:W-:Y:S01]  /*5a10*/  @P5 STG.E desc[UR54][R2.64+0xa0], R7 ;  /* 0x0000a00702005986 */ /* 0x0001e2000c101936 */
[C---:B------:R-:W-:Y:S01]  /*5a20*/  ISETP.GT.AND P5, PT, R0.reuse, RZ, P0 ;  /* 0x000000ff0000720c */ /* 0x040fe200007a4270 */
[-C--:B------:R-:W-:Y:S01]  /*5a30*/  FMUL R85, R85, R22.reuse ;  /* 0x0000001655557220 */ /* 0x080fe20000400000 */
[----:B------:R-:W-:Y:S01]  /*5a40*/  F2FP.TF32.F32.PACK_B R47, R47 ;  /* 0x0000002fff2f723e */ /* 0x000fe200024050ff */
[----:B------:R-:W-:Y:S01]  /*5a50*/  @P4 STG.E desc[UR54][R2.64+0xa4], R45 ;  /* 0x0000a42d02004986 */ /* 0x000fe2000c101936 */
[----:B------:R-:W-:Y:S01]  /*5a60*/  ISETP.GT.AND P4, PT, R0, RZ, P1 ;  /* 0x000000ff0000720c */ /* 0x000fe20000f84270 */
[-C--:B------:R-:W-:Y:S01]  /*5a70*/  FMUL R15, R86, R22.reuse ;  /* 0x00000016560f7220 */ /* 0x080fe20000400000 */
[----:B------:R-:W-:Y:S01]  /*5a80*/  F2FP.TF32.F32.PACK_B R49, R49 ;  /* 0x00000031ff31723e */ /* 0x000fe200024050ff */
[----:B------:R1:W-:Y:S01]  /*5a90*/  @P2 STG.E desc[UR54][R4.64+0xa0], R11 ;  /* 0x0000a00b04002986 */ /* 0x0003e2000c101936 */
[----:B------:R-:W-:Y:S01]  /*5aa0*/  ISETP.GT.AND P2, PT, R0, 0x8, P0 ;  /* 0x000000080000780c */ /* 0x000fe20000744270 */
[-C--:B------:R-:W-:Y:S01]  /*5ab0*/  FMUL R87, R87, R22.reuse ;  /* 0x0000001657577220 */ /* 0x080fe20000400000 */
[----:B------:R-:W-:Y:S01]  /*5ac0*/  ISETP.GT.AND P0, PT, R18, 0x38, PT ;  /* 0x000000381200780c */ /* 0x000fe20003f04270 */
[----:B0-----:R-:W-:Y:S01]  /*5ad0*/  FMUL R7, R48, R22 ;  /* 0x0000001630077220 */ /* 0x001fe20000400000 */
[----:B------:R-:W-:Y:S01]  /*5ae0*/  @P3 STG.E desc[UR54][R4.64+0xa4], R47 ;  /* 0x0000a42f04003986 */ /* 0x000fe2000c101936 */
[----:B------:R-:W-:-:S02]  /*5af0*/  ISETP.GT.AND P3, PT, R0, 0x8, P1 ;  /* 0x000000080000780c */ /* 0x000fc40000f64270 */
[----:B------:R-:W-:Y:S02]  /*5b00*/  F2FP.TF32.F32.PACK_B R9, R9 ;  /* 0x00000009ff09723e */ /* 0x000fe400024050ff */
[----:B------:R-:W-:Y:S02]  /*5b10*/  F2FP.TF32.F32.PACK_B R7, R7 ;  /* 0x00000007ff07723e */ /* 0x000fe400024050ff */
[----:B------:R-:W-:Y:S01]  /*5b20*/  ISETP.GT.AND P1, PT, R18, 0x39, PT ;  /* 0x000000391200780c */ /* 0x000fe20003f24270 */
[----:B-1----:R-:W-:Y:S01]  /*5b30*/  FMUL R11, R54, R22 ;  /* 0x00000016360b7220 */ /* 0x002fe20000400000 */
[----:B------:R-:W-:Y:S01]  /*5b40*/  F2FP.TF32.F32.PACK_B R51, R51 ;  /* 0x00000033ff33723e */ /* 0x000fe200024050ff */
[----:B------:R0:W-:Y:S01]  /*5b50*/  @P5 STG.E desc[UR54][R2.64+0xc0], R7 ;  /* 0x0000c00702005986 */ /* 0x0001e2000c101936 */
[C---:B------:R-:W-:Y:S02]  /*5b60*/  ISETP.GT.AND P5, PT, R0.reuse, RZ, P0 ;  /* 0x000000ff0000720c */ /* 0x040fe400007a4270 */
[----:B------:R-:W-:Y:S01]  /*5b70*/  F2FP.TF32.F32.PACK_B R53, R53 ;  /* 0x00000035ff35723e */ /* 0x000fe200024050ff */
[----:B------:R-:W-:Y:S01]  /*5b80*/  @P4 STG.E desc[UR54][R2.64+0xc4], R49 ;  /* 0x0000c43102004986 */ /* 0x000fe2000c101936 */
[----:B------:R-:W-:-:S02]  /*5b90*/  ISETP.GT.AND P4, PT, R0, RZ, P1 ;  /* 0x000000ff0000720c */ /* 0x000fc40000f84270 */
[----:B------:R-:W-:Y:S01]  /*5ba0*/  F2FP.TF32.F32.PACK_B R11, R11 ;  /* 0x0000000bff0b723e */ /* 0x000fe200024050ff */
[----:B------:R1:W-:Y:S01]  /*5bb0*/  @P2 STG.E desc[UR54][R4.64+0xc0], R9 ;  /* 0x0000c00904002986 */ /* 0x0003e2000c101936 */
[----:B------:R-:W-:Y:S02]  /*5bc0*/  ISETP.GT.AND P2, PT, R0, 0x8, P0 ;  /* 0x000000080000780c */ /* 0x000fe40000744270 */
[----:B------:R-:W-:Y:S01]  /*5bd0*/  ISETP.GT.AND P0, PT, R18, 0x40, PT ;  /* 0x000000401200780c */ /* 0x000fe20003f04270 */
[----:B0-----:R-:W-:Y:S01]  /*5be0*/  FMUL R7, R52, R22 ;  /* 0x0000001634077220 */ /* 0x001fe20000400000 */
[----:B------:R-:W-:Y:S01]  /*5bf0*/  @P3 STG.E desc[UR54][R4.64+0xc4], R51 ;  /* 0x0000c43304003986 */ /* 0x000fe2000c101936 */
[----:B------:R-:W-:Y:S02]  /*5c00*/  ISETP.GT.AND P3, PT, R0, 0x8, P1 ;  /* 0x000000080000780c */ /* 0x000fe40000f64270 */
[----:B------:R-:W-:Y:S02]  /*5c10*/  ISETP.GT.AND P1, PT, R18, 0x41, PT ;  /* 0x000000411200780c */ /* 0x000fe40003f24270 */
[----:B------:R-:W-:-:S02]  /*5c20*/  F2FP.TF32.F32.PACK_B R7, R7 ;  /* 0x00000007ff07723e */ /* 0x000fc400024050ff */
[----:B------:R-:W-:Y:S01]  /*5c30*/  F2FP.TF32.F32.PACK_B R55, R55 ;  /* 0x00000037ff37723e */ /* 0x000fe200024050ff */
[----:B-1----:R-:W-:Y:S01]  /*5c40*/  FMUL R9, R58, R22 ;  /* 0x000000163a097220 */ /* 0x002fe20000400000 */
[----:B------:R-:W-:Y:S01]  /*5c50*/  F2FP.TF32.F32.PACK_B R57, R57 ;  /* 0x00000039ff39723e */ /* 0x000fe200024050ff */
[----:B------:R0:W-:Y:S01]  /*5c60*/  @P5 STG.E desc[UR54][R2.64+0xe0], R7 ;  /* 0x0000e00702005986 */ /* 0x0001e2000c101936 */
[C---:B------:R-:W-:Y:S02]  /*5c70*/  ISETP.GT.AND P5, PT, R0.reuse, RZ, P0 ;  /* 0x000000ff0000720c */ /* 0x040fe400007a4270 */
[----:B------:R-:W-:Y:S01]  /*5c80*/  F2FP.TF32.F32.PACK_B R9, R9 ;  /* 0x00000009ff09723e */ /* 0x000fe200024050ff */
[----:B------:R-:W-:Y:S01]  /*5c90*/  @P4 STG.E desc[UR54][R2.64+0xe4], R53 ;  /* 0x0000e43502004986 */ /* 0x000fe2000c101936 */
[C---:B------:R-:W-:Y:S02]  /*5ca0*/  ISETP.GT.AND P4, PT, R0.reuse, RZ, P1 ;  /* 0x000000ff0000720c */ /* 0x040fe40000f84270 */
[----:B------:R-:W-:Y:S01]  /*5cb0*/  F2FP.TF32.F32.PACK_B R59, R59 ;  /* 0x0000003bff3b723e */ /* 0x000fe200024050ff */
[----:B------:R1:W-:Y:S01]  /*5cc0*/  @P2 STG.E desc[UR54][R4.64+0xe0], R11 ;  /* 0x0000e00b04002986 */ /* 0x0003e2000c101936 */
[----:B------:R-:W-:-:S02]  /*5cd0*/  ISETP.GT.AND P2, PT, R0, 0x8, P0 ;  /* 0x000000080000780c */ /* 0x000fc40000744270 */
[----:B------:R-:W-:Y:S01]  /*5ce0*/  ISETP.GT.AND P0, PT, R18, 0x48, PT ;  /* 0x000000481200780c */ /* 0x000fe20003f04270 */
[-C--:B0-----:R-:W-:Y:S01]  /*5cf0*/  FMUL R7, R56, R22.reuse ;  /* 0x0000001638077220 */ /* 0x081fe20000400000 */
[----:B------:R-:W-:Y:S01]  /*5d00*/  @P3 STG.E desc[UR54][R4.64+0xe4], R55 ;  /* 0x0000e43704003986 */ /* 0x000fe2000c101936 */
[----:B------:R-:W-:Y:S02]  /*5d10*/  ISETP.GT.AND P3, PT, R0, 0x8, P1 ;  /* 0x000000080000780c */ /* 0x000fe40000f64270 */
[----:B------:R-:W-:Y:S02]  /*5d20*/  ISETP.GT.AND P1, PT, R18, 0x49, PT ;  /* 0x000000491200780c */ /* 0x000fe40003f24270 */
[----:B------:R-:W-:Y:S01]  /*5d30*/  F2FP.TF32.F32.PACK_B R7, R7 ;  /* 0x00000007ff07723e */ /* 0x000fe200024050ff */
[----:B-1----:R-:W-:Y:S01]  /*5d40*/  FMUL R11, R62, R22 ;  /* 0x000000163e0b7220 */ /* 0x002fe20000400000 */
[----:B------:R-:W-:-:S03]  /*5d50*/  F2FP.TF32.F32.PACK_B R61, R61 ;  /* 0x0000003dff3d723e */ /* 0x000fc600024050ff */
[----:B------:R0:W-:Y:S01]  /*5d60*/  @P5 STG.E desc[UR54][R2.64+0x100], R7 ;  /* 0x0001000702005986 */ /* 0x0001e2000c101936 */
[C---:B------:R-:W-:Y:S02]  /*5d70*/  ISETP.GT.AND P5, PT, R0.reuse, RZ, P0 ;  /* 0x000000ff0000720c */ /* 0x040fe400007a4270 */
[----:B------:R-:W-:Y:S01]  /*5d80*/  F2FP.TF32.F32.PACK_B R11, R11 ;  /* 0x0000000bff0b723e */ /* 0x000fe200024050ff */
[----:B------:R-:W-:Y:S01]  /*5d90*/  @P4 STG.E desc[UR54][R2.64+0x104], R57 ;  /* 0x0001043902004986 */ /* 0x000fe2000c101936 */
[C---:B------:R-:W-:Y:S02]  /*5da0*/  ISETP.GT.AND P4, PT, R0.reuse, RZ, P1 ;  /* 0x000000ff0000720c */ /* 0x040fe40000f84270 */
[----:B------:R-:W-:Y:S01]  /*5db0*/  F2FP.TF32.F32.PACK_B R63, R63 ;  /* 0x0000003fff3f723e */ /* 0x000fe200024050ff */
[----:B------:R1:W-:Y:S01]  /*5dc0*/  @P2 STG.E desc[UR54][R4.64+0x100], R9 ;  /* 0x0001000904002986 */ /* 0x0003e2000c101936 */
[----:B------:R-:W-:Y:S02]  /*5dd0*/  ISETP.GT.AND P2, PT, R0, 0x8, P0 ;  /* 0x000000080000780c */ /* 0x000fe40000744270 */
[----:B------:R-:W-:Y:S01]  /*5de0*/  ISETP.GT.AND P0, PT, R18, 0x50, PT ;  /* 0x000000501200780c */ /* 0x000fe20003f04270 */
[----:B0-----:R-:W-:Y:S01]  /*5df0*/  FMUL R7, R60, R22 ;  /* 0x000000163c077220 */ /* 0x001fe20000400000 */
[----:B------:R-:W-:Y:S01]  /*5e00*/  @P3 STG.E desc[UR54][R4.64+0x104], R59 ;  /* 0x0001043b04003986 */ /* 0x000fe2000c101936 */
[----:B------:R-:W-:-:S02]  /*5e10*/  ISETP.GT.AND P3, PT, R0, 0x8, P1 ;  /* 0x000000080000780c */ /* 0x000fc40000f64270 */
        /* <DEDUP_REMOVED lines=38> */
[----:B------:R-:W-:Y:S01]  /*6080*/  ISETP.GT.AND P0, PT, R0, 0x8, P0 ;  /* 0x000000080000780c */ /* 0x000fe20000704270 */
[----:B------:R-:W-:Y:S01]  /*6090*/  @P4 STG.E desc[UR54][R2.64+0x164], R69 ;  /* 0x0001644502004986 */ /* 0x000fe2000c101936 */
[----:B------:R-:W-:Y:S02]  /*60a0*/  ISETP.GT.AND P4, PT, R18, 0x69, PT ;  /* 0x000000691200780c */ /* 0x000fe40003f84270 */
[----:B------:R-:W-:Y:S01]  /*60b0*/  F2FP.TF32.F32.PACK_B R9, R9 ;  /* 0x00000009ff09723e */ /* 0x000fe200024050ff */
[----:B------:R1:W-:Y:S01]  /*60c0*/  @P2 STG.E desc[UR54][R4.64+0x160], R11 ;  /* 0x0001600b04002986 */ /* 0x0003e2000c101936 */
[C---:B------:R-:W-:Y:S02]  /*60d0*/  ISETP.GT.AND P2, PT, R0.reuse, RZ, P1 ;  /* 0x000000ff0000720c */ /* 0x040fe40000f44270 */
[----:B------:R-:W-:Y:S01]  /*60e0*/  ISETP.GT.AND P1, PT, R0, 0x8, P1 ;  /* 0x000000080000780c */ /* 0x000fe20000f24270 */
[----:B0-----:R-:W-:Y:S01]  /*60f0*/  FMUL R7, R72, R22 ;  /* 0x0000001648077220 */ /* 0x001fe20000400000 */
[----:B------:R-:W-:Y:S01]  /*6100*/  @P3 STG.E desc[UR54][R4.64+0x164], R71 ;  /* 0x0001644704003986 */ /* 0x000fe2000c101936 */
[----:B------:R-:W-:-:S02]  /*6110*/  ISETP.GT.AND P6, PT, R0, RZ, P4 ;  /* 0x000000ff0000720c */ /* 0x000fc400027c4270 */
[----:B------:R-:W-:Y:S02]  /*6120*/  F2FP.TF32.F32.PACK_B R75, R75 ;  /* 0x0000004bff4b723e */ /* 0x000fe400024050ff */
[----:B------:R-:W-:Y:S02]  /*6130*/  F2FP.TF32.F32.PACK_B R7, R7 ;  /* 0x00000007ff07723e */ /* 0x000fe400024050ff */
[----:B------:R-:W-:Y:S01]  /*6140*/  F2FP.TF32.F32.PACK_B R77, R77 ;  /* 0x0000004dff4d723e */ /* 0x000fe200024050ff */
[----:B-1----:R-:W-:Y:S01]  /*6150*/  FMUL R11, R82, R22 ;  /* 0x00000016520b7220 */ /* 0x002fe20000400000 */
[----:B------:R-:W-:Y:S01]  /*6160*/  ISETP.GT.AND P4, PT, R0, 0x8, P4 ;  /* 0x000000080000780c */ /* 0x000fe20002784270 */
[----:B------:R0:W-:Y:S01]  /*6170*/  @P5 STG.E desc[UR54][R2.64+0x180], R7 ;  /* 0x0001800702005986 */ /* 0x0001e2000c101936 */
[----:B------:R-:W-:Y:S02]  /*6180*/  ISETP.GT.AND P5, PT, R18, 0x68, PT ;  /* 0x000000681200780c */ /* 0x000fe40003fa4270 */
[----:B------:R-:W-:Y:S01]  /*6190*/  F2FP.TF32.F32.PACK_B R79, R79 ;  /* 0x0000004fff4f723e */ /* 0x000fe200024050ff */
[----:B------:R-:W-:Y:S01]  /*61a0*/  @P2 STG.E desc[UR54][R2.64+0x184], R73 ;  /* 0x0001844902002986 */ /* 0x000fe2000c101936 */
[----:B------:R-:W-:-:S02]  /*61b0*/  ISETP.GT.AND P3, PT, R0, RZ, P5 ;  /* 0x000000ff0000720c */ /* 0x000fc40002f64270 */
[----:B------:R-:W-:Y:S01]  /*61c0*/  ISETP.GT.AND P5, PT, R0, 0x8, P5 ;  /* 0x000000080000780c */ /* 0x000fe20002fa4270 */
[----:B------:R1:W-:Y:S01]  /*61d0*/  @P0 STG.E desc[UR54][R4.64+0x180], R9 ;  /* 0x0001800904000986 */ /* 0x0003e2000c101936 */
[C---:B------:R-:W-:Y:S02]  /*61e0*/  ISETP.GT.AND P2, PT, R18.reuse, 0x71, PT ;  /* 0x000000711200780c */ /* 0x040fe40003f44270 */
[----:B------:R-:W-:Y:S01]  /*61f0*/  ISETP.GT.AND P0, PT, R18, 0x79, PT ;  /* 0x000000791200780c */ /* 0x000fe20003f04270 */
[-C--:B0-----:R-:W-:Y:S01]  /*6200*/  FMUL R7, R76, R22.reuse ;  /* 0x000000164c077220 */ /* 0x081fe20000400000 */
[----:B------:R-:W-:Y:S01]  /*6210*/  @P1 STG.E desc[UR54][R4.64+0x184], R75 ;  /* 0x0001844b04001986 */ /* 0x000fe2000c101936 */
[----:B------:R-:W-:Y:S02]  /*6220*/  ISETP.GT.AND P1, PT, R18, 0x78, PT ;  /* 0x000000781200780c */ /* 0x000fe40003f24270 */
[----:B------:R-:W-:Y:S02]  /*6230*/  F2FP.TF32.F32.PACK_B R81, R81 ;  /* 0x00000051ff51723e */ /* 0x000fe400024050ff */
[----:B------:R-:W-:Y:S01]  /*6240*/  F2FP.TF32.F32.PACK_B R7, R7 ;  /* 0x00000007ff07723e */ /* 0x000fe200024050ff */
[----:B-1----:R-:W-:Y:S01]  /*6250*/  FMUL R9, R78, R22 ;  /* 0x000000164e097220 */ /* 0x002fe20000400000 */
[----:B------:R-:W-:-:S03]  /*6260*/  F2FP.TF32.F32.PACK_B R11, R11 ;  /* 0x0000000bff0b723e */ /* 0x000fc600024050ff */
[----:B------:R0:W-:Y:S01]  /*6270*/  @P3 STG.E desc[UR54][R2.64+0x1a0], R7 ;  /* 0x0001a00702003986 */ /* 0x0001e2000c101936 */
[----:B------:R-:W-:Y:S02]  /*6280*/  ISETP.GT.AND P3, PT, R18, 0x70, PT ;  /* 0x000000701200780c */ /* 0x000fe40003f64270 */
[----:B------:R-:W-:Y:S01]  /*6290*/  F2FP.TF32.F32.PACK_B R9, R9 ;  /* 0x00000009ff09723e */ /* 0x000fe200024050ff */
[----:B------:R-:W-:Y:S01]  /*62a0*/  @P6 STG.E desc[UR54][R2.64+0x1a4], R77 ;  /* 0x0001a44d02006986 */ /* 0x000fe2000c101936 */
[C---:B------:R-:W-:Y:S02]  /*62b0*/  ISETP.GT.AND P6, PT, R0.reuse, RZ, P3 ;  /* 0x000000ff0000720c */ /* 0x040fe40001fc4270 */
[C---:B------:R-:W-:Y:S01]  /*62c0*/  ISETP.GT.AND P3, PT, R0.reuse, 0x8, P3 ;  /* 0x000000080000780c */ /* 0x040fe20001f64270 */
[----:B------:R-:W-:Y:S01]  /*62d0*/  @P5 STG.E desc[UR54][R4.64+0x1a0], R9 ;  /* 0x0001a00904005986 */ /* 0x000fe2000c101936 */
[C---:B------:R-:W-:Y:S02]  /*62e0*/  ISETP.GT.AND P5, PT, R0.reuse, RZ, P2 ;  /* 0x000000ff0000720c */ /* 0x040fe400017a4270 */
[----:B------:R-:W-:Y:S01]  /*62f0*/  ISETP.GT.AND P2, PT, R0, 0x8, P2 ;  /* 0x000000080000780c */ /* 0x000fe20001744270 */
[----:B0-----:R-:W-:Y:S01]  /*6300*/  FMUL R7, R80, R22 ;  /* 0x0000001650077220 */ /* 0x001fe20000400000 */
[----:B------:R-:W-:Y:S01]  /*6310*/  @P4 STG.E desc[UR54][R4.64+0x1a4], R79 ;  /* 0x0001a44f04004986 */ /* 0x000fe2000c101936 */
[----:B------:R-:W-:-:S02]  /*6320*/  ISETP.GT.AND P4, PT, R0, RZ, P1 ;  /* 0x000000ff0000720c */ /* 0x000fc40000f84270 */
[C---:B------:R-:W-:Y:S02]  /*6330*/  ISETP.GT.AND P1, PT, R0.reuse, 0x8, P1 ;  /* 0x000000080000780c */ /* 0x040fe40000f24270 */
[----:B------:R-:W-:Y:S02]  /*6340*/  F2FP.TF32.F32.PACK_B R7, R7 ;  /* 0x00000007ff07723e */ /* 0x000fe400024050ff */
[----:B------:R-:W-:Y:S02]  /*6350*/  F2FP.TF32.F32.PACK_B R83, R83 ;  /* 0x00000053ff53723e */ /* 0x000fe400024050ff */
[----:B------:R-:W-:Y:S01]  /*6360*/  F2FP.TF32.F32.PACK_B R13, R13 ;  /* 0x0000000dff0d723e */ /* 0x000fe200024050ff */
[----:B------:R-:W-:Y:S01]  /*6370*/  @P6 STG.E desc[UR54][R2.64+0x1c0], R7 ;  /* 0x0001c00702006986 */ /* 0x000fe2000c101936 */
[C---:B------:R-:W-:Y:S02]  /*6380*/  ISETP.GT.AND P6, PT, R0.reuse, RZ, P0 ;  /* 0x000000ff0000720c */ /* 0x040fe400007c4270 */
[----:B------:R-:W-:Y:S01]  /*6390*/  ISETP.GT.AND P0, PT, R0, 0x8, P0 ;  /* 0x000000080000780c */ /* 0x000fe20000704270 */
[----:B------:R-:W-:Y:S01]  /*63a0*/  @P5 STG.E desc[UR54][R2.64+0x1c4], R81 ;  /* 0x0001c45102005986 */ /* 0x000fe2000c101936 */
[----:B------:R-:W-:-:S02]  /*63b0*/  F2FP.TF32.F32.PACK_B R85, R85 ;  /* 0x00000055ff55723e */ /* 0x000fc400024050ff */
[----:B------:R-:W-:Y:S01]  /*63c0*/  F2FP.TF32.F32.PACK_B R15, R15 ;  /* 0x0000000fff0f723e */ /* 0x000fe200024050ff */
[----:B------:R-:W-:Y:S01]  /*63d0*/  @P3 STG.E desc[UR54][R4.64+0x1c0], R11 ;  /* 0x0001c00b04003986 */ /* 0x000fe2000c101936 */
[----:B------:R-:W-:-:S03]  /*63e0*/  F2FP.TF32.F32.PACK_B R87, R87 ;  /* 0x00000057ff57723e */ /* 0x000fc600024050ff */
[----:B------:R-:W-:Y:S04]  /*63f0*/  @P2 STG.E desc[UR54][R4.64+0x1c4], R83 ;  /* 0x0001c45304002986 */ /* 0x000fe8000c101936 */
[----:B------:R-:W-:Y:S04]  /*6400*/  @P4 STG.E desc[UR54][R2.64+0x1e0], R13 ;  /* 0x0001e00d02004986 */ /* 0x000fe8000c101936 */
[----:B------:R0:W-:Y:S02]  /*6410*/  @P6 STG.E desc[UR54][R2.64+0x1e4], R85 ;  /* 0x0001e45502006986 */ /* 0x0001e4000c101936 */
[----:B0-----:R-:W-:-:S02]  /*6420*/  @P1 IMAD.MOV.U32 R2, RZ, RZ, R4 ;  /* 0x000000ffff021224 */ /* 0x001fc400078e0004 */
[----:B------:R-:W-:-:S05]  /*6430*/  @P1 IMAD.MOV.U32 R3, RZ, RZ, R5 ;  /* 0x000000ffff031224 */ /* 0x000fca00078e0005 */
[----:B------:R0:W-:Y:S04]  /*6440*/  @P1 STG.E desc[UR54][R2.64+0x1e0], R15 ;  /* 0x0001e00f02001986 */ /* 0x0001e8000c101936 */
[----:B------:R0:W-:Y:S02]  /*6450*/  @P0 STG.E desc[UR54][R4.64+0x1e4], R87 ;  /* 0x0001e45704000986 */ /* 0x0001e4000c101936 */
.L_x_157:
[----:B------:R-:W-:Y:S05]  /*6460*/  BSYNC B0 ;  /* 0x0000000000007941 */ /* 0x000fea0003800000 */
.L_x_31:
[----:B0-----:R-:W-:Y:S01]  /*6470*/  IMAD.U32 R2, RZ, RZ, UR52 ;  /* 0x00000034ff027e24 */ /* 0x001fe2000f8e00ff */
[----:B------:R-:W-:Y:S01]  /*6480*/  ULDC.64 UR4, c[0x0][0x650] ;  /* 0x0001940000047ab9 */ /* 0x000fe20000000a00 */
[----:B------:R-:W-:Y:S01]  /*6490*/  IMAD.U32 R3, RZ, RZ, UR53 ;  /* 0x00000035ff037e24 */ /* 0x000fe2000f8e00ff */
[----:B------:R0:W-:Y:S01]  /*64a0*/  SYNCS.ARRIVE.TRANS64.A1T0 RZ, [R96+UR50], RZ ;  /* 0x000000ff60ff79a7 */ /* 0x0001e20008100032 */
[----:B------:R-:W-:Y:S01]  /*64b0*/  PRMT R0, RZ, 0x7610, R0 ;  /* 0x00007610ff007816 */ /* 0x000fe20000000000 */
[----:B------:R-:W-:Y:S01]  /*64c0*/  IMAD.MOV.U32 R18, RZ, RZ, -0x1 ;  /* 0xffffffffff127424 */ /* 0x000fe200078e00ff */
[----:B------:R-:W-:Y:S01]  /*64d0*/  LEA R16, P0, R2, R16, 0x1 ;  /* 0x0000001002107211 */ /* 0x000fe200078008ff */
[----:B------:R-:W-:Y:S02]  /*64e0*/  IMAD.MOV.U32 R2, RZ, RZ, -0x1 ;  /* 0xffffffffff027424 */ /* 0x000fe400078e00ff */
[----:B------:R-:W-:Y:S01]  /*64f0*/  IMAD.MOV.U32 R19, RZ, RZ, -0x1 ;  /* 0xffffffffff137424 */ /* 0x000fe200078e00ff */
[----:B------:R-:W-:-:S02]  /*6500*/  IADD3.X R17, R17, UR36, RZ, P0, !PT ;  /* 0x0000002411117c10 */ /* 0x000fc400087fe4ff */
[----:B------:R-:W-:-:S04]  /*6510*/  ISETP.GE.U32.AND P0, PT, R16, UR4, PT ;  /* 0x0000000410007c0c */ /* 0x000fc8000bf06070 */
[----:B------:R-:W-:-:S13]  /*6520*/  ISETP.GE.U32.AND.EX P0, PT, R17, UR5, PT, P0 ;  /* 0x0000000511007c0c */ /* 0x000fda000bf06100 */
[----:B0-----:R-:W-:Y:S05]  /*6530*/  @P0 BRA `(.L_x_158) ;  /* 0x0000000400700947 */ /* 0x001fea0003800000 */
[----:B------:R-:W0:Y:S01]  /*6540*/  S2UR UR7, SR_CTAID.X ;  /* 0x00000000000779c3 */ /* 0x000e220000002500 */
[----:B------:R-:W-:Y:S01]  /*6550*/  ULDC.64 UR4, c[0x0][0x628] ;  /* 0x00018a0000047ab9 */ /* 0x000fe20000000a00 */
[----:B------:R-:W-:Y:S01]  /*6560*/  ULDC UR6, c[0x0][0x150] ;  /* 0x0000540000067ab9 */ /* 0x000fe20000000800 */
[----:B------:R-:W-:Y:S01]  /*6570*/  ISETP.NE.U32.AND P0, PT, RZ, UR4, PT ;  /* 0x00000004ff007c0c */ /* 0x000fe2000bf05070 */
[----:B------:R-:W-:Y:S01]  /*6580*/  ULDC UR15, c[0x0][0x630] ;  /* 0x00018c00000f7ab9 */ /* 0x000fe20000000800 */
[C---:B------:R-:W-:Y:S02]  /*6590*/  R2UR UR17, R16.reuse ;  /* 0x00000000101172ca */ /* 0x040fe400000e0000 */
[----:B------:R-:W-:Y:S01]  /*65a0*/  ISETP.NE.AND.EX P0, PT, RZ, UR5, PT, P0 ;  /* 0x00000005ff007c0c */ /* 0x000fe2000bf05300 */
[----:B------:R-:W1:Y:S01]  /*65b0*/  S2UR UR16, SR_CTAID.Y ;  /* 0x00000000001079c3 */ /* 0x000e620000002600 */
[----:B------:R-:W-:Y:S02]  /*65c0*/  R2UR UR12, R16 ;  /* 0x00000000100c72ca */ /* 0x000fe400000e0000 */
[----:B------:R-:W-:-:S02]  /*65d0*/  R2UR UR13, R17 ;  /* 0x00000000110d72ca */ /* 0x000fc400000e0000 */
[----:B0-----:R-:W-:-:S05]  /*65e0*/  I2FP.F32.U32 R0, UR7 ;  /* 0x0000000700007c45 */ /* 0x001fca0008201000 */
[----:B------:R-:W-:Y:S01]  /*65f0*/  FMUL R0, R0, UR6 ;  /* 0x0000000600007c20 */ /* 0x000fe20008400000 */
[----:B------:R-:W-:Y:S01]  /*6600*/  ULDC UR6, c[0x0][0x154] ;  /* 0x0000550000067ab9 */ /* 0x000fe20000000800 */
[----:B-1----:R-:W-:-:S04]  /*6610*/  I2FP.F32.U32 R2, UR16 ;  /* 0x0000001000027c45 */ /* 0x002fc80008201000 */
[----:B------:R-:W0:Y:S01]  /*6620*/  F2I.U32.TRUNC.NTZ R0, R0 ;  /* 0x0000000000007305 */ /* 0x000e22000020f000 */
[----:B------:R-:W-:Y:S01]  /*6630*/  FMUL R2, R2, UR6 ;  /* 0x0000000602027c20 */ /* 0x000fe20008400000 */
[----:B------:R-:W-:Y:S06]  /*6640*/  @!P0 BRA `(.L_x_159) ;  /* 0x0000000000308947 */ /* 0x000fec0003800000 */
        /* <DEDUP_REMOVED lines=12> */
.L_x_159:
[----:B------:R-:W-:Y:S01]  /*6710*/  USHF.R.U64 UR6, UR12, UR15, UR13 ;  /* 0x0000000f0c067299 */ /* 0x000fe2000800120d */
[----:B------:R-:W-:Y:S01]  /*6720*/  R2UR UR5, R17 ;  /* 0x00000000110572ca */ /* 0x000fe200000e0000 */
[----:B------:R-:W-:Y:S01]  /*6730*/  USHF.R.U32.HI UR4, URZ, UR15, UR13 ;  /* 0x0000000f3f047299 */ /* 0x000fe2000801160d */
[----:B------:R-:W1:Y:S01]  /*6740*/  F2I.U32.TRUNC.NTZ R2, R2 ;  /* 0x0000000200027305 */ /* 0x000e62000020f000 */
[----:B------:R-:W-:Y:S01]  /*6750*/  UIADD3 UR9, UP0, URZ, -UR6, URZ ;  /* 0x800000063f097290 */ /* 0x000fe2000ff1e03f */
[----:B------:R-:W-:Y:S01]  /*6760*/  ULDC.64 UR10, c[0x0][0x620] ;  /* 0x00018800000a7ab9 */ /* 0x000fe20000000a00 */
[----:B------:R-:W-:Y:S02]  /*6770*/  ULDC UR14, c[0x0][0x608] ;  /* 0x00018200000e7ab9 */ /* 0x000fe40000000800 */
[----:B------:R-:W-:Y:S01]  /*6780*/  UIADD3.X UR4, URZ, ~UR4, URZ, UP0, !UPT ;  /* 0x800000043f047290 */ /* 0x000fe200087fe43f */
[----:B------:R-:W-:Y:S01]  /*6790*/  ULDC UR15, c[0x0][0x658] ;  /* 0x00019600000f7ab9 */ /* 0x000fe20000000800 */
[----:B------:R-:W-:-:S02]  /*67a0*/  ULDC UR12, c[0x0][0x144] ;  /* 0x00005100000c7ab9 */ /* 0x000fc40000000800 */
[----:B------:R-:W-:Y:S01]  /*67b0*/  UIMAD UR8, UR4, UR10, URZ ;  /* 0x0000000a040872a4 */ /* 0x000fe2000f8e023f */
[----:B------:R-:W-:Y:S02]  /*67c0*/  ULDC UR22, c[0x0][0x148] ;  /* 0x0000520000167ab9 */ /* 0x000fe40000000800 */
[----:B------:R-:W-:Y:S01]  /*67d0*/  UMOV UR4, UR17 ;  /* 0x0000001100047c82 */ /* 0x000fe20008000000 */
[----:B------:R-:W-:Y:S02]  /*67e0*/  UIMAD UR8, UR9, UR11, UR8 ;  /* 0x0000000b090872a4 */ /* 0x000fe4000f8e0208 */
[----:B------:R-:W-:Y:S01]  /*67f0*/  UIMAD.WIDE.U32 UR4, UR9, UR10, UR4 ;  /* 0x0000000a090472a5 */ /* 0x000fe2000f8e0004 */
[----:B0-----:R-:W-:Y:S01]  /*6800*/  R2UR UR9, R0 ;  /* 0x00000000000972ca */ /* 0x001fe200000e0000 */
[----:B------:R-:W-:Y:S01]  /*6810*/  ULDC UR20, c[0x0][0x648] ;  /* 0x0001920000147ab9 */ /* 0x000fe20000000800 */
[----:B-1----:R-:W-:Y:S01]  /*6820*/  R2UR UR13, R2 ;  /* 0x00000000020d72ca */ /* 0x002fe200000e0000 */
[----:B------:R-:W-:Y:S01]  /*6830*/  UIADD3 UR8, UR5, UR8, URZ ;  /* 0x0000000805087290 */ /* 0x000fe2000fffe03f */
[----:B------:R-:W-:-:S02]  /*6840*/  ULDC UR21, c[0x0][0x638] ;  /* 0x00018e0000157ab9 */ /* 0x000fc40000000800 */
[----:B------:R-:W-:Y:S02]  /*6850*/  ULDC UR5, c[0x0][0x618] ;  /* 0x0001860000057ab9 */ /* 0x000fe40000000800 */
[----:B------:R-:W-:Y:S02]  /*6860*/  USHF.R.U64 UR10, UR4, UR5, UR8 ;  /* 0x00000005040a7299 */ /* 0x000fe40008001208 */
[----:B------:R-:W-:-:S03]  /*6870*/  USHF.R.U32.HI UR8, URZ, UR5, UR8 ;  /* 0x000000053f087299 */ /* 0x000fc60008011608 */
[----:B------:R-:W-:Y:S01]  /*6880*/  ULDC.64 UR4, c[0x0][0x640] ;  /* 0x0001900000047ab9 */ /* 0x000fe20000000a00 */
[----:B------:R-:W-:Y:S01]  /*6890*/  USHF.R.U64 UR11, UR10, UR14, UR8 ;  /* 0x0000000e0a0b7299 */ /* 0x000fe20008001208 */
[----:B------:R-:W-:Y:S01]  /*68a0*/  ISETP.NE.U32.AND P0, PT, RZ, UR4, PT ;  /* 0x00000004ff007c0c */ /* 0x000fe2000bf05070 */
[----:B------:R-:W-:Y:S02]  /*68b0*/  USHF.R.U32.HI UR8, URZ, UR14, UR8 ;  /* 0x0000000e3f087299 */ /* 0x000fe40008011608 */
[----:B------:R-:W-:Y:S01]  /*68c0*/  UIADD3 UR9, -UR9, URZ, URZ ;  /* 0x0000003f09097290 */ /* 0x000fe2000fffe13f */
[----:B------:R-:W-:Y:S01]  /*68d0*/  ISETP.NE.AND.EX P0, PT, RZ, UR5, PT, P0 ;  /* 0x00000005ff007c0c */ /* 0x000fe2000bf05300 */
[----:B------:R-:W-:Y:S02]  /*68e0*/  USHF.R.U64 UR17, UR11, UR15, UR8 ;  /* 0x0000000f0b117299 */ /* 0x000fe40008001208 */
[----:B------:R-:W-:Y:S02]  /*68f0*/  UIADD3 UR18, -UR13, URZ, URZ ;  /* 0x0000003f0d127290 */ /* 0x000fe4000fffe13f */
[----:B------:R-:W-:-:S02]  /*6900*/  USHF.R.U32.HI UR15, URZ, UR15, UR8 ;  /* 0x0000000f3f0f7299 */ /* 0x000fc40008011608 */
[----:B------:R-:W-:Y:S01]  /*6910*/  UIMAD UR19, UR12, UR9, UR7 ;  /* 0x000000090c1372a4 */ /* 0x000fe2000f8e0207 */
[----:B------:R-:W-:-:S05]  /*6920*/  UMOV UR14, UR17 ;  /* 0x00000011000e7c82 */ /* 0x000fca0008000000 */
[----:B------:R-:W-:Y:S06]  /*6930*/  @!P0 BRA `(.L_x_160) ;  /* 0x0000000000288947 */ /* 0x000fec0003800000 */
        /* <DEDUP_REMOVED lines=10> */
.L_x_160:
        /* <DEDUP_REMOVED lines=9> */
[----:B------:R-:W-:Y:S01]  /*6a70*/  UIMAD UR5, UR7, UR21, UR17 ;  /* 0x00000015070572a4 */ /* 0x000fe2000f8e0211 */
[----:B------:R-:W-:Y:S02]  /*6a80*/  ULDC UR8, c[0x0][0x600] ;  /* 0x0001800000087ab9 */ /* 0x000fe40000000800 */
[----:B------:R-:W-:Y:S01]  /*6a90*/  ULDC UR7, c[0x0][0x610] ;  /* 0x0001840000077ab9 */ /* 0x000fe20000000800 */
[----:B------:R-:W-:Y:S02]  /*6aa0*/  UIMAD UR5, UR5, UR8, UR10 ;  /* 0x00000008050572a4 */ /* 0x000fe4000f8e020a */
[----:B------:R-:W-:-:S04]  /*6ab0*/  UIMAD UR4, UR4, UR7, UR19 ;  /* 0x00000007040472a4 */ /* 0x000fc8000f8e0213 */
[----:B------:R-:W-:Y:S02]  /*6ac0*/  USEL UR7, UR5, UR4, !UP0 ;  /* 0x0000000405077287 */ /* 0x000fe4000c000000 */
[----:B------:R-:W-:-:S04]  /*6ad0*/  USEL UR4, UR4, UR5, !UP0 ;  /* 0x0000000504047287 */ /* 0x000fc8000c000000 */
[----:B------:R-:W-:Y:S02]  /*6ae0*/  IMAD.U32 R2, RZ, RZ, UR7 ;  /* 0x00000007ff027e24 */ /* 0x000fe4000f8e00ff */
[----:B------:R-:W-:-:S07]  /*6af0*/  IMAD.U32 R18, RZ, RZ, UR4 ;  /* 0x00000004ff127e24 */ /* 0x000fce000f8e00ff */
.L_x_158:
[----:B------:R-:W-:Y:S01]  /*6b00*/  ULEA UR5, UR37, UR45, 0x1 ;  /* 0x0000002d25057291 */ /* 0x000fe2000f8e083f */
[----:B------:R-:W-:Y:S01]  /*6b10*/  LOP3.LUT P0, RZ, R0, 0xff, RZ, 0xc0, !PT ;  /* 0x000000ff00ff7812 */ /* 0x000fe2000780c0ff */
[----:B------:R-:W-:Y:S01]  /*6b20*/  ULOP3.LUT UR45, UR45, 0x1, URZ, 0xc0, !UPT ;  /* 0x000000012d2d7892 */ /* 0x000fe2000f8ec03f */
[----:B------:R-:W-:Y:S01]  /*6b30*/  LOP3.LUT R98, R98, 0x1, RZ, 0x3c, !PT ;  /* 0x0000000162627812 */ /* 0x000fe200078e3cff */
[----:B------:R-:W-:Y:S02]  /*6b40*/  USHF.R.U32.HI UR4, URZ, 0x1, UR5 ;  /* 0x000000013f047899 */ /* 0x000fe40008011605 */
[----:B------:R-:W-:Y:S02]  /*6b50*/  UISETP.GT.U32.AND UP0, UPT, UR5, 0x1, UPT ;  /* 0x000000010500788c */ /* 0x000fe4000bf04070 */
[----:B------:R-:W-:Y:S02]  /*6b60*/  ULOP3.LUT UR4, UR4, 0x1, URZ, 0xc0, !UPT ;  /* 0x0000000104047892 */ /* 0x000fe4000f8ec03f */
[----:B------:R-:W-:-:S02]  /*6b70*/  UISETP.LT.U32.AND UP0, UPT, UR42, 0x7f, UP0 ;  /* 0x0000007f2a00788c */ /* 0x000fc40008701070 */
[----:B------:R-:W-:Y:S02]  /*6b80*/  UISETP.NE.U32.AND UP1, UPT, UR4, 0x1, UPT ;  /* 0x000000010400788c */ /* 0x000fe4000bf25070 */
[----:B------:R-:W-:Y:S02]  /*6b90*/  USEL UR5, URZ, 0x1, !UP0 ;  /* 0x000000013f057887 */ /* 0x000fe4000c000000 */
[----:B------:R-:W-:-:S04]  /*6ba0*/  UISETP.GT.U32.AND UP1, UPT, UR42, 0x7e, !UP1 ;  /* 0x0000007e2a00788c */ /* 0x000fc8000cf24070 */
[----:B------:R-:W-:-:S04]  /*6bb0*/  USEL UR4, URZ, 0x1, !UP1 ;  /* 0x000000013f047887 */ /* 0x000fc8000c800000 */
[----:B------:R-:W-:Y:S01]  /*6bc0*/  ULOP3.LUT UR48, UR4, UR48, UR5, 0x96, !UPT ;  /* 0x0000003004307292 */ /* 0x000fe2000f8e9605 */
[----:B------:R-:W-:Y:S11]  /*6bd0*/  @P0 BRA `(.L_x_161) ;  /* 0xffffffa800840947 */ /* 0x000ff6000383ffff */
[----:B------:R-:W-:Y:S05]  /*6be0*/  EXIT ;  /* 0x000000000000794d */ /* 0x000fea0003800000 */
.L_x_12:
[----:B------:R-:W-:-:S08]  /*6bf0*/  ISETP.NE.AND P0, PT, RZ, UR8, PT ;  /* 0x00000008ff007c0c */ /* 0x000fd0000bf05270 */
[----:B-----5:R-:W0:-:S00]  /*6c00*/  USETMAXREG.DEALLOC.CTAPOOL 0x28 ;  /* 0x00000028000079c8 */ /* 0x020e0000080e0500 */
[----:B------:R-:W-:Y:S05]  /*6c10*/  @P0 EXIT ;  /* 0x000000000000094d */ /* 0x000fea0003800000 */
[----:B0-----:R-:W-:Y:S01]  /*6c20*/  LOP3.LUT P0, RZ, R0, 0xff, RZ, 0xc0, !PT ;  /* 0x000000ff00ff7812 */ /* 0x001fe2000780c0ff */
[----:B------:R-:W-:Y:S02]  /*6c30*/  IMAD.MOV.U32 R8, RZ, RZ, 0x1 ;  /* 0x00000001ff087424 */ /* 0x000fe400078e00ff */
[----:B------:R-:W-:-:S10]  /*6c40*/  IMAD.MOV.U32 R0, RZ, RZ, RZ ;  /* 0x000000ffff007224 */ /* 0x000fd400078e00ff */
[----:B------:R-:W-:Y:S05]  /*6c50*/  @!P0 BRA `(.L_x_162) ;  /* 0x0000000c00448947 */ /* 0x000fea0003800000 */
[----:B------:R-:W-:Y:S01]  /*6c60*/  LOP3.LUT P0, RZ, R4, 0x1f, RZ, 0xc0, !PT ;  /* 0x0000001f04ff7812 */ /* 0x000fe2000780c0ff */
[----:B------:R-:W-:Y:S01]  /*6c70*/  ULDC UR5, c[0x0][0x658] ;  /* 0x0001960000057ab9 */ /* 0x000fe20000000800 */
[----:B------:R-:W-:Y:S01]  /*6c80*/  UMOV UR6, 0xffffffff ;  /* 0xffffffff00067882 */ /* 0x000fe20000000000 */
[----:B------:R-:W-:Y:S01]  /*6c90*/  BSSY B0, `(.L_x_162) ;  /* 0x00000cd000007945 */ /* 0x000fe20003800000 */
[----:B------:R-:W-:Y:S01]  /*6ca0*/  USHF.L.U32 UR6, UR6, UR5, URZ ;  /* 0x0000000506067299 */ /* 0x000fe2000800063f */
[C---:B------:R-:W-:Y:S01]  /*6cb0*/  ISETP.NE.AND P3, PT, R3.reuse, RZ, PT ;  /* 0x000000ff0300720c */ /* 0x040fe20003f65270 */
[----:B------:R-:W-:Y:S01]  /*6cc0*/  IMAD.MOV.U32 R9, RZ, RZ, 0x1 ;  /* 0x00000001ff097424 */ /* 0x000fe200078e00ff */
[----:B------:R-:W-:Y:S01]  /*6cd0*/  ISETP.NE.OR P0, PT, R3, RZ, !P0 ;  /* 0x000000ff0300720c */ /* 0x000fe20004705670 */
[----:B------:R-:W-:Y:S01]  /*6ce0*/  IMAD.MOV.U32 R8, RZ, RZ, 0x1 ;  /* 0x00000001ff087424 */ /* 0x000fe200078e00ff */
[----:B------:R-:W-:Y:S01]  /*6cf0*/  ULDC UR4, c[0x0][0x600] ;  /* 0x0001800000047ab9 */ /* 0x000fe20000000800 */
[----:B------:R-:W-:Y:S01]  /*6d00*/  IMAD.MOV.U32 R0, RZ, RZ, RZ ;  /* 0x000000ffff007224 */ /* 0x000fe200078e00ff */
[----:B------:R-:W-:Y:S01]  /*6d10*/  UMOV UR7, 0x1 ;  /* 0x0000000100077882 */ /* 0x000fe20000000000 */
[----:B------:R-:W-:-:S02]  /*6d20*/  UIADD3 UR21, UR37, 0x1, URZ ;  /* 0x0000000125157890 */ /* 0x000fc4000fffe03f */
[----:B------:R-:W-:Y:S02]  /*6d30*/  ULOP3.LUT UR13, UR40, 0x2, URZ, 0xfc, !UPT ;  /* 0x00000002280d7892 */ /* 0x000fe4000f8efc3f */
[----:B------:R-:W-:Y:S02]  /*6d40*/  UIADD3 UR4, UR4, -0x1, URZ ;  /* 0xffffffff04047890 */ /* 0x000fe4000fffe03f */
[----:B------:R-:W-:Y:S02]  /*6d50*/  USHF.L.U32 UR5, UR7, UR5, URZ ;  /* 0x0000000507057299 */ /* 0x000fe4000800063f */
[----:B------:R-:W-:Y:S01]  /*6d60*/  ULOP3.LUT UR6, URZ, UR6, URZ, 0x33, !UPT ;  /* 0x000000063f067292 */ /* 0x000fe2000f8e333f */
[----:B------:R-:W-:-:S11]  /*6d70*/  ULDC.64 UR30, c[0x0][0x198] ;  /* 0x00006600001e7ab9 */ /* 0x000fd60000000a00 */
.L_x_174:
[----:B------:R-:W-:-:S03]  /*6d80*/  UMOV UR7, 0xffffffff ;  /* 0xffffffff00077882 */ /* 0x000fc60000000000 */
[----:B------:R-:W-:Y:S05]  /*6d90*/  BRA.DIV UR7, `(.L_x_163) ;  /* 0x0000000e07c47947 */ /* 0x000fea000b800000 */
[----:B------:R-:W-:-:S13]  /*6da0*/  ELECT P6, URZ, PT ;  /* 0x00000000003f782f */ /* 0x000fda00038c0000 */
.L_x_185:
[----:B------:R-:W0:Y:S01]  /*6db0*/  LDC R3, c[0x0][0x28c] ;  /* 0x0000a300ff037b82 */ /* 0x000e220000000800 */
[----:B------:R-:W-:Y:S01]  /*6dc0*/  BSSY B1, `(.L_x_164) ;  /* 0x0000044000017945 */ /* 0x000fe20003800000 */
[----:B0-----:R-:W-:-:S13]  /*6dd0*/  ISETP.LT.OR P6, PT, R3, 0x1, !P6 ;  /* 0x000000010300780c */ /* 0x001fda00077c1670 */
[----:B------:R-:W-:Y:S05]  /*6de0*/  @P6 BRA `(.L_x_165) ;  /* 0x0000000400046947 */ /* 0x000fea0003800000 */
[----:B------:R-:W-:Y:S02]  /*6df0*/  IMAD.SHL.U32 R6, R2, 0x80, RZ ;  /* 0x0000008002067824 */ /* 0x000fe400078e00ff */
[----:B------:R-:W-:Y:S02]  /*6e00*/  IMAD.SHL.U32 R18, R18, 0x40, RZ ;  /* 0x0000004012127824 */ /* 0x000fe400078e00ff */
[----:B------:R-:W-:Y:S02]  /*6e10*/  IMAD.MOV.U32 R11, RZ, RZ, RZ ;  /* 0x000000ffff0b7224 */ /* 0x000fe400078e00ff */
[----:B------:R-:W-:Y:S02]  /*6e20*/  IMAD.U32 R12, RZ, RZ, UR21 ;  /* 0x00000015ff0c7e24 */ /* 0x000fe4000f8e00ff */
[----:B------:R-:W-:Y:S02]  /*6e30*/  IMAD.MOV.U32 R2, RZ, RZ, R8 ;  /* 0x000000ffff027224 */ /* 0x000fe400078e0008 */
[----:B------:R-:W-:-:S07]  /*6e40*/  IMAD.MOV.U32 R3, RZ, RZ, R0 ;  /* 0x000000ffff037224 */ /* 0x000fce00078e0000 */
.L_x_169:
[----:B------:R-:W0:Y:S01]  /*6e50*/  S2R R5, SR_CgaCtaId ;  /* 0x0000000000057919 */ /* 0x000e220000008800 */
[----:B------:R-:W-:-:S04]  /*6e60*/  MOV R4, 0x400 ;  /* 0x0000040000047802 */ /* 0x000fc80000000f00 */
[----:B0-----:R-:W-:Y:S02]  /*6e70*/  LEA R10, R5, R4, 0x18 ;  /* 0x00000004050a7211 */ /* 0x001fe400078ec0ff */
[----:B------:R-:W-:Y:S01]  /*6e80*/  SHF.L.U32 R4, R2, 0x1f, RZ ;  /* 0x0000001f02047819 */ /* 0x000fe200000006ff */
[----:B------:R-:W0:Y:S02]  /*6e90*/  @!P3 LDC R5, c[0x0][0x500] ;  /* 0x00014000ff05bb82 */ /* 0x000e240000000800 */
[----:B------:R-:W-:-:S04]  /*6ea0*/  IMAD R7, R3, 0x8, R10 ;  /* 0x0000000803077824 */ /* 0x000fc800078e020a */
[----:B------:R-:W1:Y:S02]  /*6eb0*/  SYNCS.PHASECHK.TRANS64.TRYWAIT P1, [R7+URZ+0x10], R4 ;  /* 0x00001004070075a7 */ /* 0x000e64000802017f */
[----:B-1----:R-:W-:Y:S05]  /*6ec0*/  @!P1 BRA `(.L_x_166) ;  /* 0x0000000c00989947 */ /* 0x002fea0003800000 */
.L_x_186:
[----:B------:R-:W-:Y:S01]  /*6ed0*/  UPRMT UR7, UR13, 0x9910, URZ ;  /* 0x000099100d077896 */ /* 0x000fe2000800003f */
[----:B0-----:R0:W-:Y:S03]  /*6ee0*/  @!P3 SYNCS.ARRIVE.TRANS64 RZ, [R7+URZ], R5 ;  /* 0x0000000507ffb9a7 */ /* 0x0011e6000800003f */
[----:B------:R-:W-:-:S06]  /*6ef0*/  UISETP.NE.AND UP0, UPT, UR7, 0x2, UPT ;  /* 0x000000020700788c */ /* 0x000fcc000bf05270 */
[----:B------:R-:W-:-:S13]  /*6f00*/  PLOP3.LUT P1, PT, PT, PT, UP0, 0x80, 0x0 ;  /* 0x000000000000781c */ /* 0x000fda0003f2f008 */
[----:B0-----:R-:W-:Y:S05]  /*6f10*/  @P1 BRA `(.L_x_167) ;  /* 0x0000000000041947 */ /* 0x001fea0003800000 */
[----:B------:R-:W-:Y:S01]  /*6f20*/  BPT.TRAP 0x1 ;  /* 0x000000040000795c */ /* 0x000fe20000300000 */
.L_x_167:
[----:B------:R-:W-:Y:S05]  /*6f30*/  @P0 BRA `(.L_x_168) ;  /* 0x0000000000040947 */ /* 0x000fea0003800000 */
[----:B------:R-:W-:Y:S01]  /*6f40*/  BPT.TRAP 0x1 ;  /* 0x000000040000795c */ /* 0x000fe20000300000 */
.L_x_168:
[--C-:B-1----:R-:W-:Y:S01]  /*6f50*/  IMAD R4, R3, 0x4000, R10.reuse ;  /* 0x0000400003047824 */ /* 0x102fe200078e020a */
[----:B------:R-:W-:Y:S01]  /*6f60*/  R2UR UR34, R11 ;  /* 0x000000000b2272ca */ /* 0x000fe200000e0000 */
[----:B------:R-:W-:Y:S01]  /*6f70*/  IMAD R10, R3, 0x8000, R10 ;  /* 0x00008000030a7824 */ /* 0x000fe200078e020a */
[----:B------:R-:W-:Y:S01]  /*6f80*/  R2UR UR33, R7 ;  /* 0x00000000072172ca */ /* 0x000fe200000e0000 */
[----:B------:R-:W-:Y:S01]  /*6f90*/  VIADD R12, R12, 0xffffffff ;  /* 0xffffffff0c0c7836 */ /* 0x000fe20000000000 */
[----:B------:R-:W-:Y:S01]  /*6fa0*/  R2UR UR24, R4 ;  /* 0x00000000041872ca */ /* 0x000fe200000e0000 */
[----:B------:R-:W-:Y:S01]  /*6fb0*/  UIADD3 UR14, UP0, UR30, 0xf0, URZ ;  /* 0x000000f01e0e7890 */ /* 0x000fe2000ff1e03f */
[----:B------:R-:W-:Y:S01]  /*6fc0*/  R2UR UR8, R10 ;  /* 0x000000000a0872ca */ /* 0x000fe200000e0000 */
[----:B------:R-:W-:Y:S01]  /*6fd0*/  UIADD3 UR42, UP1, UR30, 0x1f0, URZ ;  /* 0x000001f01e2a7890 */ /* 0x000fe2000ff3e03f */
[----:B------:R-:W-:Y:S01]  /*6fe0*/  R2UR UR36, R19 ;  /* 0x00000000132472ca */ /* 0x000fe200000e0000 */
[----:B------:R-:W-:Y:S01]  /*6ff0*/  UIADD3.X UR15, URZ, UR31, URZ, UP0, !UPT ;  /* 0x0000001f3f0f7290 */ /* 0x000fe200087fe43f */
[----:B------:R-:W-:Y:S01]  /*7000*/  R2UR UR35, R18 ;  /* 0x00000000122372ca */ /* 0x000fe200000e0000 */
[----:B------:R-:W-:Y:S01]  /*7010*/  UIADD3.X UR43, URZ, UR31, URZ, UP1, !UPT ;  /* 0x0000001f3f2b7290 */ /* 0x000fe20008ffe43f */
[----:B------:R-:W-:Y:S01]  /*7020*/  R2UR UR19, R6 ;  /* 0x00000000061372ca */ /* 0x000fe200000e0000 */
[----:B------:R-:W-:Y:S01]  /*7030*/  UIADD3 UR26, UR34, 0x20, URZ ;  /* 0x00000020221a7890 */ /* 0x000fe2000fffe03f */
[----:B------:R-:W-:Y:S01]  /*7040*/  ISETP.GT.AND P2, PT, R12, 0x1, PT ;  /* 0x000000010c00780c */ /* 0x000fe20003f44270 */
[----:B------:R-:W-:Y:S01]  /*7050*/  VIADD R3, R3, 0x1 ;  /* 0x0000000103037836 */ /* 0x000fe20000000000 */
[----:B------:R-:W-:Y:S01]  /*7060*/  UMOV UR22, 0x0 ;  /* 0x0000000000167882 */ /* 0x000fe20000000000 */
[----:B------:R-:W-:Y:S01]  /*7070*/  UIADD3 UR32, UR24, 0x100, URZ ;  /* 0x0000010018207890 */ /* 0x000fe2000fffe03f */
[----:B------:R-:W-:Y:S01]  /*7080*/  VIADD R11, R11, 0x40 ;  /* 0x000000400b0b7836 */ /* 0x000fe20000000000 */
[----:B------:R-:W-:Y:S01]  /*7090*/  UIADD3 UR24, UR24, 0x2100, URZ ;  /* 0x0000210018187890 */ /* 0x000fe2000fffe03f */
[----:B------:R-:W-:Y:S01]  /*70a0*/  ISETP.NE.AND P1, PT, R3, 0x2, PT ;  /* 0x000000020300780c */ /* 0x000fe20003f25270 */
[----:B------:R-:W-:-:S02]  /*70b0*/  UIADD3 UR16, UR8, 0x8100, URZ ;  /* 0x0000810008107890 */ /* 0x000fc4000fffe03f */
[----:B------:R-:W-:Y:S01]  /*70c0*/  UIADD3 UR8, UR8, 0xc100, URZ ;  /* 0x0000c10008087890 */ /* 0x000fe2000fffe03f */
[----:B------:R-:W-:Y:S01]  /*70d0*/  SEL R5, RZ, 0x1, P1 ;  /* 0x00000001ff057807 */ /* 0x000fe20000800000 */
[----:B------:R-:W-:Y:S01]  /*70e0*/  UMOV UR23, 0x10000000 ;  /* 0x1000000000177882 */ /* 0x000fe20000000000 */
[----:B------:R-:W-:Y:S01]  /*70f0*/  UMOV UR25, UR33 ;  /* 0x0000002100197c82 */ /* 0x000fe20008000000 */
[----:B------:R-:W-:Y:S01]  /*7100*/  UMOV UR28, UR36 ;  /* 0x00000024001c7c82 */ /* 0x000fe20008000000 */
[----:B------:R-:W-:Y:S01]  /*7110*/  UMOV UR27, UR35 ;  /* 0x00000023001b7c82 */ /* 0x000fe20008000000 */
[----:B------:R-:W-:Y:S01]  /*7120*/  UMOV UR17, UR33 ;  /* 0x0000002100117c82 */ /* 0x000fe20008000000 */
[----:B------:R-:W-:Y:S01]  /*7130*/  UMOV UR18, UR34 ;  /* 0x0000002200127c82 */ /* 0x000fe20008000000 */
[----:B------:R-:W-:Y:S01]  /*7140*/  UMOV UR20, UR36 ;  /* 0x0000002400147c82 */ /* 0x000fe20008000000 */
[----:B------:R0:W-:Y:S01]  /*7150*/  UTMALDG.3D [UR32], [UR14], desc[UR22] ;  /* 0x000016200e0075b4 */ /* 0x0001e20008011000 */
[----:B------:R-:W-:Y:S01]  /*7160*/  UMOV UR9, UR33 ;  /* 0x0000002100097c82 */ /* 0x000fe20008000000 */
[----:B------:R-:W-:Y:S01]  /*7170*/  UMOV UR11, UR19 ;  /* 0x00000013000b7c82 */ /* 0x000fe20008000000 */
[----:B------:R-:W-:Y:S01]  /*7180*/  UMOV UR12, UR36 ;  /* 0x00000024000c7c82 */ /* 0x000fe20008000000 */
[----:B------:R-:W-:Y:S01]  /*7190*/  UMOV UR10, UR26 ;  /* 0x0000001a000a7c82 */ /* 0x000fe20008000000 */
[----:B------:R-:W-:-:S02]  /*71a0*/  LOP3.LUT R2, R2, R5, RZ, 0x3c, !PT ;  /* 0x0000000502027212 */ /* 0x000fc400078e3cff */
[----:B------:R-:W-:Y:S01]  /*71b0*/  SEL R3, R3, RZ, P1 ;  /* 0x000000ff03037207 */ /* 0x000fe20000800000 */
[----:B------:R0:W-:Y:S01]  /*71c0*/  UTMALDG.3D [UR24], [UR14], desc[UR22] ;  /* 0x000016180e0075b4 */ /* 0x0001e20008011000 */
[----:B------:R0:W-:Y:S01]  /*71d0*/  UTMALDG.3D [UR16], [UR42], desc[UR22] ;  /* 0x000016102a0075b4 */ /* 0x0001e20008011000 */
[----:B------:R0:W-:Y:S02]  /*71e0*/  UTMALDG.3D [UR8], [UR42], desc[UR22] ;  /* 0x000016082a0075b4 */ /* 0x0001e40008011000 */
[----:B0-----:R-:W-:Y:S05]  /*71f0*/  @P2 BRA `(.L_x_169) ;  /* 0xfffffffc00142947 */ /* 0x001fea000383ffff */
.L_x_165:
[----:B------:R-:W-:Y:S05]  /*7200*/  BSYNC B1 ;  /* 0x0000000000017941 */ /* 0x000fea0003800000 */
.L_x_164:
[----:B------:R-:W-:Y:S01]  /*7210*/  LOP3.LUT P4, RZ, R9, 0xff, RZ, 0xc0, !PT ;  /* 0x000000ff09ff7812 */ /* 0x000fe2000788c0ff */
[----:B------:R-:W-:Y:S01]  /*7220*/  VIADD R0, R0, UR37 ;  /* 0x0000002500007c36 */ /* 0x000fe20008000000 */
[----:B------:R-:W-:Y:S01]  /*7230*/  ULDC.64 UR8, c[0x0][0x650] ;  /* 0x0001940000087ab9 */ /* 0x000fe20000000a00 */
[----:B------:R-:W-:Y:S01]  /*7240*/  BSSY B1, `(.L_x_170) ;  /* 0x000006f000017945 */ /* 0x000fe20003800000 */
[----:B------:R-:W-:Y:S01]  /*7250*/  IMAD.MOV.U32 R18, RZ, RZ, -0x1 ;  /* 0xffffffffff127424 */ /* 0x000fe200078e00ff */
[----:B------:R-:W-:Y:S01]  /*7260*/  PRMT R9, RZ, 0x7610, R9 ;  /* 0x00007610ff097816 */ /* 0x000fe20000000009 */
[----:B------:R-:W-:Y:S01]  /*7270*/  IMAD.MOV.U32 R19, RZ, RZ, -0x1 ;  /* 0xffffffffff137424 */ /* 0x000fe200078e00ff */
[C---:B------:R-:W-:Y:S02]  /*7280*/  ISETP.GT.U32.AND P1, PT, R0.reuse, 0x1, PT ;  /* 0x000000010000780c */ /* 0x040fe40003f24070 */
[----:B------:R-:W-:Y:S02]  /*7290*/  SHF.R.U32.HI R2, RZ, 0x1, R0 ;  /* 0x00000001ff027819 */ /* 0x000fe40000011600 */
[----:B------:R-:W-:-:S02]  /*72a0*/  LOP3.LUT R0, R0, 0x1, RZ, 0xc0, !PT ;  /* 0x0000000100007812 */ /* 0x000fc400078ec0ff */
[----:B------:R-:W0:Y:S01]  /*72b0*/  @P4 S2R R4, SR_CgaCtaId ;  /* 0x0000000000044919 */ /* 0x000e220000008800 */
[----:B------:R-:W-:Y:S02]  /*72c0*/  @P4 MOV R3, 0x400 ;  /* 0x0000040000034802 */ /* 0x000fe40000000f00 */
[----:B------:R-:W-:-:S04]  /*72d0*/  LOP3.LUT R2, R2, 0x1, RZ, 0xc0, !PT ;  /* 0x0000000102027812 */ /* 0x000fc800078ec0ff */
[----:B------:R-:W-:Y:S02]  /*72e0*/  ISETP.NE.U32.AND P2, PT, R2, 0x1, PT ;  /* 0x000000010200780c */ /* 0x000fe40003f45070 */
[----:B0-----:R-:W-:Y:S01]  /*72f0*/  @P4 LEA R3, R4, R3, 0x18 ;  /* 0x0000000304034211 */ /* 0x001fe200078ec0ff */
[----:B------:R-:W-:-:S03]  /*7300*/  IMAD.U32 R4, RZ, RZ, UR37 ;  /* 0x00000025ff047e24 */ /* 0x000fc6000f8e00ff */
[----:B------:R0:W-:Y:S01]  /*7310*/  @P4 SYNCS.ARRIVE.TRANS64.A1T0 RZ, [R3+URZ+0x58], RZ ;  /* 0x000058ff03ff49a7 */ /* 0x0001e2000810003f */
[----:B------:R-:W-:Y:S02]  /*7320*/  IADD3 R16, P4, R16, UR52, RZ ;  /* 0x0000003410107c10 */ /* 0x000fe4000ff9e0ff */
[----:B------:R-:W-:Y:S02]  /*7330*/  ISETP.LT.U32.AND P1, PT, R4, 0x2, P1 ;  /* 0x000000020400780c */ /* 0x000fe40000f21070 */
[----:B------:R-:W-:Y:S02]  /*7340*/  IADD3.X R17, R17, UR39, RZ, P4, !PT ;  /* 0x0000002711117c10 */ /* 0x000fe4000a7fe4ff */
[----:B------:R-:W-:Y:S02]  /*7350*/  ISETP.GE.U32.AND P4, PT, R16, UR8, PT ;  /* 0x0000000810007c0c */ /* 0x000fe4000bf86070 */
[----:B0-----:R-:W-:Y:S02]  /*7360*/  SEL R3, RZ, 0x1, !P1 ;  /* 0x00000001ff037807 */ /* 0x001fe40004800000 */
[----:B------:R-:W-:-:S02]  /*7370*/  ISETP.GE.U32.AND.EX P1, PT, R17, UR9, PT, P4 ;  /* 0x0000000911007c0c */ /* 0x000fc4000bf26140 */
[----:B------:R-:W-:-:S04]  /*7380*/  ISETP.GT.U32.AND P2, PT, R4, 0x1, !P2 ;  /* 0x000000010400780c */ /* 0x000fc80005744070 */
[----:B------:R-:W-:-:S04]  /*7390*/  SEL R2, RZ, 0x1, !P2 ;  /* 0x00000001ff027807 */ /* 0x000fc80005000000 */
[--C-:B------:R-:W-:Y:S01]  /*73a0*/  LOP3.LUT R8, R2, R8, R3.reuse, 0x96, !PT ;  /* 0x0000000802087212 */ /* 0x100fe200078e9603 */
[----:B------:R-:W-:Y:S01]  /*73b0*/  IMAD.MOV.U32 R2, RZ, RZ, -0x1 ;  /* 0xffffffffff027424 */ /* 0x000fe200078e00ff */
[----:B------:R-:W-:Y:S01]  /*73c0*/  PRMT R3, RZ, 0x7610, R3 ;  /* 0x00007610ff037816 */ /* 0x000fe20000000003 */
[----:B------:R-:W-:Y:S06]  /*73d0*/  @P1 BRA `(.L_x_171) ;  /* 0x0000000400541947 */ /* 0x000fec0003800000 */
[----:B------:R-:W0:Y:S01]  /*73e0*/  S2UR UR7, SR_CTAID.X ;  /* 0x00000000000779c3 */ /* 0x000e220000002500 */
[----:B------:R-:W-:Y:S01]  /*73f0*/  ULDC.64 UR8, c[0x0][0x628] ;  /* 0x00018a0000087ab9 */ /* 0x000fe20000000a00 */
[----:B------:R-:W-:Y:S01]  /*7400*/  ULDC UR10, c[0x0][0x150] ;  /* 0x00005400000a7ab9 */ /* 0x000fe20000000800 */
[----:B------:R-:W-:Y:S01]  /*7410*/  ISETP.NE.U32.AND P1, PT, RZ, UR8, PT ;  /* 0x00000008ff007c0c */ /* 0x000fe2000bf25070 */
[----:B------:R-:W-:Y:S01]  /*7420*/  ULDC UR11, c[0x0][0x630] ;  /* 0x00018c00000b7ab9 */ /* 0x000fe20000000800 */
[----:B------:R-:W-:Y:S01]  /*7430*/  ULDC UR14, c[0x0][0x154] ;  /* 0x00005500000e7ab9 */ /* 0x000fe20000000800 */
[----:B------:R-:W-:Y:S01]  /*7440*/  IMAD.MOV.U32 R2, RZ, RZ, R16 ;  /* 0x000000ffff027224 */ /* 0x000fe200078e0010 */
[----:B------:R-:W-:Y:S01]  /*7450*/  ISETP.NE.AND.EX P1, PT, RZ, UR9, PT, P1 ;  /* 0x00000009ff007c0c */ /* 0x000fe2000bf25310 */
[----:B------:R-:W1:Y:S01]  /*7460*/  S2UR UR12, SR_CTAID.Y ;  /* 0x00000000000c79c3 */ /* 0x000e620000002600 */
[----:B0-----:R-:W-:-:S05]  /*7470*/  I2FP.F32.U32 R3, UR7 ;  /* 0x0000000700037c45 */ /* 0x001fca0008201000 */
[----:B------:R-:W-:Y:S01]  /*7480*/  FMUL R10, R3, UR10 ;  /* 0x0000000a030a7c20 */ /* 0x000fe20008400000 */
[----:B------:R-:W-:-:S05]  /*7490*/  IMAD.MOV.U32 R3, RZ, RZ, R17 ;  /* 0x000000ffff037224 */ /* 0x000fca00078e0011 */
[----:B------:R-:W-:Y:S05]  /*74a0*/  @!P1 BRA `(.L_x_172) ;  /* 0x0000000000289947 */ /* 0x000fea0003800000 */
[----:B------:R-:W-:Y:S02]  /*74b0*/  ULDC UR10, c[0x0][0x634] ;  /* 0x00018d00000a7ab9 */ /* 0x000fe40000000800 */
[----:B------:R-:W-:-:S05]  /*74c0*/  IADD3 R7, P1, R16, UR10, RZ ;  /* 0x0000000a10077c10 */ /* 0x000fca000ff3e0ff */
[----:B------:R-:W-:-:S04]  /*74d0*/  IMAD.X R11, RZ, RZ, R17, P1 ;  /* 0x000000ffff0b7224 */ /* 0x000fc800008e0611 */
[----:B------:R-:W-:-:S04]  /*74e0*/  IMAD.WIDE.U32 R4, R11, UR8, RZ ;  /* 0x000000080b047c25 */ /* 0x000fc8000f8e00ff */
[----:B------:R-:W-:-:S04]  /*74f0*/  IMAD.WIDE.U32 R4, P1, R7, UR9, R4 ;  /* 0x0000000907047c25 */ /* 0x000fc8000f820004 */
[----:B------:R-:W-:-:S04]  /*7500*/  IMAD.WIDE.U32 R6, R7, UR8, RZ ;  /* 0x0000000807067c25 */ /* 0x000fc8000f8e00ff */
[----:B------:R-:W-:Y:S01]  /*7510*/  IMAD.X R3, RZ, RZ, RZ, P1 ;  /* 0x000000ffff037224 */ /* 0x000fe200008e06ff */
[----:B------:R-:W-:Y:S01]  /*7520*/  IADD3 RZ, P1, R7, R4, RZ ;  /* 0x0000000407ff7210 */ /* 0x000fe20007f3e0ff */
[----:B------:R-:W-:-:S04]  /*7530*/  IMAD.MOV.U32 R2, RZ, RZ, R5 ;  /* 0x000000ffff027224 */ /* 0x000fc800078e0005 */
[----:B------:R-:W-:-:S08]  /*7540*/  IMAD.WIDE.U32.X R2, R11, UR9, R2, P1 ;  /* 0x000000090b027c25 */ /* 0x000fd000088e0402 */
.L_x_172:
[--C-:B------:R-:W-:Y:S01]  /*7550*/  SHF.R.U64 R19, R2, UR11, R3.reuse ;  /* 0x0000000b02137c19 */ /* 0x100fe20008001203 */
[----:B------:R-:W0:Y:S01]  /*7560*/  F2I.U32.TRUNC.NTZ R10, R10 ;  /* 0x0000000a000a7305 */ /* 0x000e22000020f000 */
[----:B------:R-:W-:Y:S01]  /*7570*/  SHF.R.U32.HI R2, RZ, UR11, R3 ;  /* 0x0000000bff027c19 */ /* 0x000fe20008011603 */
[----:B------:R-:W-:Y:S01]  /*7580*/  ULDC.64 UR8, c[0x0][0x620] ;  /* 0x0001880000087ab9 */ /* 0x000fe20000000a00 */
[----:B------:R-:W-:Y:S01]  /*7590*/  IADD3 R5, P1, RZ, -R19, RZ ;  /* 0x80000013ff057210 */ /* 0x000fe20007f3e0ff */
[----:B------:R-:W2:Y:S01]  /*75a0*/  LDC R15, c[0x0][0x610] ;  /* 0x00018400ff0f7b82 */ /* 0x000ea20000000800 */
[----:B-1----:R-:W-:Y:S01]  /*75b0*/  I2FP.F32.U32 R4, UR12 ;  /* 0x0000000c00047c45 */ /* 0x002fe20008201000 */
[----:B------:R-:W-:Y:S01]  /*75c0*/  ULDC UR11, c[0x0][0x658] ;  /* 0x00019600000b7ab9 */ /* 0x000fe20000000800 */
[----:B------:R-:W-:Y:S01]  /*75d0*/  ULDC UR16, c[0x0][0x648] ;  /* 0x0001920000107ab9 */ /* 0x000fe20000000800 */
[----:B------:R-:W-:Y:S02]  /*75e0*/  IMAD.X R2, RZ, RZ, ~R2, P1 ;  /* 0x000000ffff027224 */ /* 0x000fe400008e0e02 */
[----:B------:R-:W-:Y:S01]  /*75f0*/  FMUL R6, R4, UR14 ;  /* 0x0000000e04067c20 */ /* 0x000fe20008400000 */
[----:B------:R-:W-:Y:S01]  /*7600*/  ULDC.64 UR14, c[0x0][0x640] ;  /* 0x00019000000e7ab9 */ /* 0x000fe20000000a00 */
[----:B------:R-:W-:Y:S01]  /*7610*/  IMAD R4, R2, UR8, RZ ;  /* 0x0000000802047c24 */ /* 0x000fe2000f8e02ff */
[----:B------:R-:W-:Y:S01]  /*7620*/  ISETP.NE.U32.AND P1, PT, RZ, UR14, PT ;  /* 0x0000000eff007c0c */ /* 0x000fe2000bf25070 */
[C---:B------:R-:W-:Y:S01]  /*7630*/  IMAD.WIDE.U32 R2, R5.reuse, UR8, R16 ;  /* 0x0000000805027c25 */ /* 0x040fe2000f8e0010 */
[----:B0-----:R-:W-:Y:S01]  /*7640*/  R2UR UR8, R10 ;  /* 0x000000000a0872ca */ /* 0x001fe200000e0000 */
[----:B------:R-:W0:Y:S01]  /*7650*/  F2I.U32.TRUNC.NTZ R6, R6 ;  /* 0x0000000600067305 */ /* 0x000e22000020f000 */
[----:B------:R-:W-:Y:S01]  /*7660*/  ISETP.NE.AND.EX P1, PT, RZ, UR15, PT, P1 ;  /* 0x0000000fff007c0c */ /* 0x000fe2000bf25310 */
[----:B------:R-:W-:Y:S01]  /*7670*/  IMAD R5, R5, UR9, R4 ;  /* 0x0000000905057c24 */ /* 0x000fe2000f8e0204 */
[----:B------:R-:W-:-:S03]  /*7680*/  ULDC UR9, c[0x0][0x618] ;  /* 0x0001860000097ab9 */ /* 0x000fc60000000800 */
[----:B------:R-:W-:-:S05]  /*7690*/  IMAD.IADD R3, R3, 0x1, R5 ;  /* 0x0000000103037824 */ /* 0x000fca00078e0205 */
[--C-:B------:R-:W-:Y:S02]  /*76a0*/  SHF.R.U64 R10, R2, UR9, R3.reuse ;  /* 0x00000009020a7c19 */ /* 0x100fe40008001203 */
[----:B------:R-:W-:Y:S01]  /*76b0*/  SHF.R.U32.HI R3, RZ, UR9, R3 ;  /* 0x00000009ff037c19 */ /* 0x000fe20008011603 */
[----:B------:R-:W-:Y:S01]  /*76c0*/  ULDC UR9, c[0x0][0x608] ;  /* 0x0001820000097ab9 */ /* 0x000fe20000000800 */
[----:B0-----:R-:W-:Y:S02]  /*76d0*/  R2UR UR10, R6 ;  /* 0x00000000060a72ca */ /* 0x001fe400000e0000 */
[--C-:B------:R-:W-:Y:S02]  /*76e0*/  SHF.R.U64 R12, R10, UR9, R3.reuse ;  /* 0x000000090a0c7c19 */ /* 0x100fe40008001203 */
[----:B------:R-:W-:Y:S01]  /*76f0*/  SHF.R.U32.HI R3, RZ, UR9, R3 ;  /* 0x00000009ff037c19 */ /* 0x000fe20008011603 */
[----:B------:R-:W-:-:S03]  /*7700*/  UIADD3 UR9, -UR8, URZ, URZ ;  /* 0x0000003f08097290 */ /* 0x000fc6000fffe13f */
[--C-:B------:R-:W-:Y:S01]  /*7710*/  SHF.R.U64 R13, R12, UR11, R3.reuse ;  /* 0x0000000b0c0d7c19 */ /* 0x100fe20008001203 */
[----:B------:R-:W-:Y:S01]  /*7720*/  ULDC UR8, c[0x0][0x144] ;  /* 0x0000510000087ab9 */ /* 0x000fe20000000800 */
[----:B------:R-:W-:-:S03]  /*7730*/  SHF.R.U32.HI R3, RZ, UR11, R3 ;  /* 0x0000000bff037c19 */ /* 0x000fc60008011603 */
[----:B------:R-:W-:Y:S01]  /*7740*/  IMAD.MOV.U32 R2, RZ, RZ, R13 ;  /* 0x000000ffff027224 */ /* 0x000fe200078e000d */
[----:B------:R-:W-:Y:S06]  /*7750*/  @!P1 BRA `(.L_x_173) ;  /* 0x0000000000289947 */ /* 0x000fec0003800000 */
        /* <DEDUP_REMOVED lines=10> */
.L_x_173:
[----:B------:R-:W-:Y:S01]  /*7800*/  UISETP.NE.AND UP0, UPT, UR38, URZ, UPT ;  /* 0x0000003f2600728c */ /* 0x000fe2000bf05270 */
[----:B------:R-:W-:Y:S01]  /*7810*/  SHF.R.U64 R3, R2, UR16, R3 ;  /* 0x0000001002037c19 */ /* 0x000fe20008001203 */
[----:B------:R-:W-:Y:S01]  /*7820*/  UIADD3 UR10, -UR10, URZ, URZ ;  /* 0x0000003f0a0a7290 */ /* 0x000fe2000fffe13f */
[----:B------:R-:W-:Y:S01]  /*7830*/  LOP3.LUT R2, R12, UR6, RZ, 0xc0, !PT ;  /* 0x000000060c027c12 */ /* 0x000fe2000f8ec0ff */
[----:B------:R-:W-:Y:S01]  /*7840*/  UIMAD UR7, UR8, UR9, UR7 ;  /* 0x00000009080772a4 */ /* 0x000fe2000f8e0207 */
[----:B------:R-:W-:Y:S01]  /*7850*/  LOP3.LUT R5, R10, UR4, RZ, 0xc0, !PT ;  /* 0x000000040a057c12 */ /* 0x000fe2000f8ec0ff */
[----:B------:R-:W-:Y:S01]  /*7860*/  IMAD.MOV R4, RZ, RZ, -R3 ;  /* 0x000000ffff047224 */ /* 0x000fe200078e0a03 */
[----:B------:R-:W-:Y:S01]  /*7870*/  ULDC UR8, c[0x0][0x148] ;  /* 0x0000520000087ab9 */ /* 0x000fe20000000800 */
[----:B------:R-:W-:Y:S01]  /*7880*/  IMAD R18, R3, UR5, R2 ;  /* 0x0000000503127c24 */ /* 0x000fe2000f8e0202 */
[----:B------:R-:W-:Y:S01]  /*7890*/  PLOP3.LUT P1, PT, PT, PT, UP0, 0x80, 0x0 ;  /* 0x000000000000781c */ /* 0x000fe20003f2f008 */
[----:B------:R-:W-:Y:S01]  /*78a0*/  IMAD.MOV.U32 R3, RZ, RZ, 0x1 ;  /* 0x00000001ff037424 */ /* 0x000fe200078e00ff */
[----:B------:R-:W-:-:S03]  /*78b0*/  @UP0 UIMAD UR7, UR8, UR10, UR12 ;  /* 0x0000000a080702a4 */ /* 0x000fc6000f8e020c */
[----:B------:R-:W-:Y:S02]  /*78c0*/  ULDC UR8, c[0x0][0x638] ;  /* 0x00018e0000087ab9 */ /* 0x000fe40000000800 */
[----:B------:R-:W-:Y:S02]  /*78d0*/  IMAD R2, R4, UR8, R13 ;  /* 0x0000000804027c24 */ /* 0x000fe4000f8e020d */
[----:B--2---:R-:W-:Y:S01]  /*78e0*/  IMAD R18, R18, R15, UR7 ;  /* 0x0000000712127e24 */ /* 0x004fe2000f8e020f */
[----:B------:R-:W-:Y:S02]  /*78f0*/  ULDC UR7, c[0x0][0x600] ;  /* 0x0001800000077ab9 */ /* 0x000fe40000000800 */
[----:B------:R-:W-:-:S05]  /*7900*/  IMAD R5, R2, UR7, R5 ;  /* 0x0000000702057c24 */ /* 0x000fca000f8e0205 */
[----:B------:R-:W-:Y:S02]  /*7910*/  SEL R2, R5, R18, !P1 ;  /* 0x0000001205027207 */ /* 0x000fe40004800000 */
[----:B------:R-:W-:-:S07]  /*7920*/  SEL R18, R18, R5, !P1 ;  /* 0x0000000512127207 */ /* 0x000fce0004800000 */
.L_x_171:
[----:B------:R-:W-:Y:S05]  /*7930*/  BSYNC B1 ;  /* 0x0000000000017941 */ /* 0x000fea0003800000 */
.L_x_170:
[----:B------:R-:W-:-:S13]  /*7940*/  LOP3.LUT P1, RZ, R3, 0xff, RZ, 0xc0, !PT ;  /* 0x000000ff03ff7812 */ /* 0x000fda000782c0ff */
[----:B------:R-:W-:Y:S05]  /*7950*/  @P1 BRA `(.L_x_174) ;  /* 0xfffffff400081947 */ /* 0x000fea000383ffff */
[----:B------:R-:W-:Y:S05]  /*7960*/  BSYNC B0 ;  /* 0x0000000000007941 */ /* 0x000fea0003800000 */
.L_x_162:
[----:B------:R-:W-:-:S03]  /*7970*/  UMOV UR7, 0xffffffff ;  /* 0xffffffff00077882 */ /* 0x000fc60000000000 */
[----:B------:R-:W-:Y:S05]  /*7980*/  BRA.DIV UR7, `(.L_x_175) ;  /* 0x0000000207fc7947 */ /* 0x000fea000b800000 */
[----:B------:R-:W-:-:S13]  /*7990*/  ELECT P6, URZ, PT ;  /* 0x00000000003f782f */ /* 0x000fda00038c0000 */
.L_x_189:
[----:B------:R-:W-:Y:S04]  /*79a0*/  BSSY B0, `(.L_x_176) ;  /* 0x000001a000007945 */ /* 0x000fe80003800000 */
[----:B------:R-:W-:Y:S05]  /*79b0*/  @!P6 BRA `(.L_x_177) ;  /* 0x000000000060e947 */ /* 0x000fea0003800000 */
[----:B------:R-:W-:-:S04]  /*79c0*/  ULOP3.LUT UR7, UR40, 0x2, URZ, 0xfc, !UPT ;  /* 0x0000000228077892 */ /* 0x000fc8000f8efc3f */
[----:B------:R-:W-:-:S06]  /*79d0*/  UISETP.NE.AND UP0, UPT, UR7, 0x3, UPT ;  /* 0x000000030700788c */ /* 0x000fcc000bf05270 */
[----:B------:R-:W-:-:S13]  /*79e0*/  PLOP3.LUT P0, PT, PT, PT, UP0, 0x80, 0x0 ;  /* 0x000000000000781c */ /* 0x000fda0003f0f008 */
[----:B------:R-:W-:Y:S05]  /*79f0*/  @!P0 BRA `(.L_x_178) ;  /* 0x0000000000048947 */ /* 0x000fea0003800000 */
[----:B------:R-:W-:Y:S01]  /*7a00*/  BPT.TRAP 0x1 ;  /* 0x000000040000795c */ /* 0x000fe20000300000 */
.L_x_178:
[----:B------:R-:W0:Y:S01]  /*7a10*/  S2R R3, SR_CgaCtaId ;  /* 0x0000000000037919 */ /* 0x000e220000008800 */
[----:B------:R-:W-:-:S04]  /*7a20*/  MOV R2, 0x400 ;  /* 0x0000040000027802 */ /* 0x000fc80000000f00 */
[----:B0-----:R-:W-:Y:S02]  /*7a30*/  LEA R3, R3, R2, 0x18 ;  /* 0x0000000203037211 */ /* 0x001fe400078ec0ff */
[----:B------:R-:W-:-:S03]  /*7a40*/  SHF.L.U32 R2, R8, 0x1f, RZ ;  /* 0x0000001f08027819 */ /* 0x000fc600000006ff */
[----:B------:R-:W-:-:S04]  /*7a50*/  VIADD R3, R3, 0x10 ;  /* 0x0000001003037836 */ /* 0x000fc80000000000 */
[C---:B------:R-:W-:Y:S02]  /*7a60*/  IMAD R7, R0.reuse, 0x8, R3 ;  /* 0x0000000800077824 */ /* 0x040fe400078e0203 */
[----:B------:R-:W-:Y:S02]  /*7a70*/  VIADD R0, R0, 0x1 ;  /* 0x0000000100007836 */ /* 0x000fe40000000000 */
[----:B------:R-:W0:Y:S03]  /*7a80*/  SYNCS.PHASECHK.TRANS64.TRYWAIT P0, [R7+URZ], R2 ;  /* 0x00000002070075a7 */ /* 0x000e26000800017f */
[----:B------:R-:W-:-:S04]  /*7a90*/  ISETP.NE.AND P1, PT, R0, 0x2, PT ;  /* 0x000000020000780c */ /* 0x000fc80003f25270 */
[----:B------:R-:W-:Y:S02]  /*7aa0*/  SEL R5, RZ, 0x1, P1 ;  /* 0x00000001ff057807 */ /* 0x000fe40000800000 */
[----:B------:R-:W-:Y:S02]  /*7ab0*/  SEL R0, R0, RZ, P1 ;  /* 0x000000ff00007207 */ /* 0x000fe40000800000 */
[----:B------:R-:W-:Y:S01]  /*7ac0*/  LOP3.LUT R5, R8, R5, RZ, 0x3c, !PT ;  /* 0x0000000508057212 */ /* 0x000fe200078e3cff */
[----:B0-----:R-:W-:Y:S06]  /*7ad0*/  @!P0 BRA `(.L_x_179) ;  /* 0x0000000000c88947 */ /* 0x001fec0003800000 */
.L_x_190:
[----:B------:R-:W-:Y:S01]  /*7ae0*/  IMAD R3, R0, 0x8, R3 ;  /* 0x0000000800037824 */ /* 0x000fe200078e0203 */
[----:B------:R-:W-:-:S07]  /*7af0*/  SHF.L.U32 R0, R5, 0x1f, RZ ;  /* 0x0000001f05007819 */ /* 0x000fce00000006ff */
.L_x_180:
[----:B-1----:R1:W2:Y:S02]  /*7b00*/  SYNCS.PHASECHK.TRANS64.TRYWAIT P0, [R3+URZ], R0 ;  /* 0x00000000030075a7 */ /* 0x0022a4000800017f */
[----:B--2---:R-:W-:Y:S05]  /*7b10*/  @!P0 NANOSLEEP.SYNCS 0x989680 ;  /* 0x009896800000895d */ /* 0x004fea0003900000 */
[----:B------:R-:W2:Y:S02]  /*7b20*/  @!P0 SYNCS.PHASECHK.TRANS64 P0, [R3+URZ], R0 ;  /* 0x00000000030085a7 */ /* 0x000ea4000800007f */
[----:B--2---:R-:W-:Y:S05]  /*7b30*/  @!P0 BRA `(.L_x_180) ;  /* 0xfffffffc00f08947 */ /* 0x004fea000383ffff */
.L_x_177:
[----:B------:R-:W-:Y:S05]  /*7b40*/  BSYNC B0 ;  /* 0x0000000000007941 */ /* 0x000fea0003800000 */
.L_x_176:
[----:B------:R-:W-:Y:S05]  /*7b50*/  EXIT ;  /* 0x000000000000794d */ /* 0x000fea0003800000 */
.L_x_14:
[----:B0-----:R0:W1:Y:S02]  /*7b60*/  SYNCS.PHASECHK.TRANS64.TRYWAIT P0, [R95+URZ+-0x8], R0 ;  /* 0xfffff8005f0075a7 */ /* 0x001064000800017f */
[----:B-1----:R-:W-:Y:S05]  /*7b70*/  @!P0 NANOSLEEP.SYNCS 0x989680 ;  /* 0x009896800000895d */ /* 0x002fea0003900000 */
[----:B------:R-:W1:Y:S02]  /*7b80*/  @!P0 SYNCS.PHASECHK.TRANS64 P0, [R95+URZ+-0x8], R0 ;  /* 0xfffff8005f0085a7 */ /* 0x000e64000800007f */
[----:B-1----:R-:W-:Y:S05]  /*7b90*/  @!P0 BRA `(.L_x_14) ;  /* 0xfffffffc00f08947 */ /* 0x002fea000383ffff */
[----:B------:R-:W-:Y:S05]  /*7ba0*/  BRA `(.L_x_181) ;  /* 0xffffff98009c7947 */ /* 0x000fea000383ffff */
.L_x_19:
[----:B-1----:R1:W2:Y:S02]  /*7bb0*/  SYNCS.PHASECHK.TRANS64.TRYWAIT P1, [R3+URZ], R0 ;  /* 0x00000000030075a7 */ /* 0x0022a4000802017f */
[----:B--2---:R-:W-:Y:S05]  /*7bc0*/  @!P1 NANOSLEEP.SYNCS 0x989680 ;  /* 0x009896800000995d */ /* 0x004fea0003900000 */
[----:B------:R-:W2:Y:S02]  /*7bd0*/  @!P1 SYNCS.PHASECHK.TRANS64 P1, [R3+URZ], R0 ;  /* 0x00000000030095a7 */ /* 0x000ea4000802007f */
[----:B--2---:R-:W-:Y:S05]  /*7be0*/  @!P1 BRA `(.L_x_19) ;  /* 0xfffffffc00f09947 */ /* 0x004fea000383ffff */
[----:B------:R-:W-:Y:S05]  /*7bf0*/  BRA `(.L_x_18) ;  /* 0xffffff9c00147947 */ /* 0x000fea000383ffff */
.L_x_24:
[----:B-1----:R-:W-:-:S04]  /*7c00*/  IMAD.U32 R4, RZ, RZ, UR4 ;  /* 0x00000004ff047e24 */ /* 0x002fc8000f8e00ff */
[----:B------:R1:W2:Y:S03]  /*7c10*/  SYNCS.PHASECHK.TRANS64.TRYWAIT P1, [R4+URZ], R3 ;  /* 0x00000003040075a7 */ /* 0x0002a6000802017f */
[----:B--2---:R-:W-:Y:S05]  /*7c20*/  @!P1 NANOSLEEP.SYNCS 0x989680 ;  /* 0x009896800000995d */ /* 0x004fea0003900000 */
[----:B------:R-:W2:Y:S02]  /*7c30*/  @!P1 SYNCS.PHASECHK.TRANS64 P1, [R4+URZ], R3 ;  /* 0x00000003040095a7 */ /* 0x000ea4000802007f */
[----:B--2---:R-:W-:Y:S05]  /*7c40*/  @!P1 BRA `(.L_x_24) ;  /* 0xfffffffc00ec9947 */ /* 0x004fea000383ffff */
[----:B------:R-:W-:Y:S05]  /*7c50*/  BRA `(.L_x_23) ;  /* 0xffffffa000547947 */ /* 0x000fea000383ffff */
.L_x_30:
[----:B0-----:R0:W1:Y:S02]  /*7c60*/  SYNCS.PHASECHK.TRANS64.TRYWAIT P0, [R95+URZ+0x8], R0 ;  /* 0x000008005f0075a7 */ /* 0x001064000800017f */
[----:B-1----:R-:W-:Y:S05]  /*7c70*/  @!P0 NANOSLEEP.SYNCS 0x989680 ;  /* 0x009896800000895d */ /* 0x002fea0003900000 */
[----:B------:R-:W1:Y:S02]  /*7c80*/  @!P0 SYNCS.PHASECHK.TRANS64 P0, [R95+URZ+0x8], R0 ;  /* 0x000008005f0085a7 */ /* 0x000e64000800007f */
[----:B-1----:R-:W-:Y:S05]  /*7c90*/  @!P0 BRA `(.L_x_30) ;  /* 0xfffffffc00f08947 */ /* 0x002fea000383ffff */
[----:B------:R-:W-:Y:S05]  /*7ca0*/  BRA `(.L_x_182) ;  /* 0xffffffa400cc7947 */ /* 0x000fea000383ffff */
.L_x_163:
[----:B------:R-:W-:Y:S01]  /*7cb0*/  BSSY B1, `(.L_x_183) ;  /* 0x0000006000017945 */ /* 0x000fe20003800000 */
[----:B------:R-:W-:-:S07]  /*7cc0*/  IMAD.MOV.U32 R15, RZ, RZ, -0x1 ;  /* 0xffffffffff0f7424 */ /* 0x000fce00078e00ff */
[----:B------:R-:W-:Y:S05]  /*7cd0*/  WARPSYNC.COLLECTIVE R15, `(.L_x_184) ;  /* 0x000000000f0c7348 */ /* 0x000fea0003c00000 */
[----:B------:R-:W-:Y:S02]  /*7ce0*/  ELECT P6, UR62, PT ;  /* 0x00000000003e782f */ /* 0x000fe400038c0000 */
[----:B------:R-:W-:Y:S01]  /*7cf0*/  MOV R14, UR62 ;  /* 0x0000003e000e7c02 */ /* 0x000fe20008000f00 */
[----:B------:R-:W-:Y:S10]  /*7d00*/  ENDCOLLECTIVE ;  /* 0x000000000000791b */ /* 0x000ff40003800000 */
.L_x_184:
[----:B------:R-:W-:Y:S05]  /*7d10*/  BSYNC B1 ;  /* 0x0000000000017941 */ /* 0x000fea0003800000 */
.L_x_183:
[----:B------:R-:W-:Y:S05]  /*7d20*/  BRA `(.L_x_185) ;  /* 0xfffffff000207947 */ /* 0x000fea000383ffff */
.L_x_166:
[----:B-1----:R1:W2:Y:S02]  /*7d30*/  SYNCS.PHASECHK.TRANS64.TRYWAIT P1, [R7+URZ+0x10], R4 ;  /* 0x00001004070075a7 */ /* 0x0022a4000802017f */
[----:B--2---:R-:W-:Y:S05]  /*7d40*/  @!P1 NANOSLEEP.SYNCS 0x989680 ;  /* 0x009896800000995d */ /* 0x004fea0003900000 */
[----:B------:R-:W2:Y:S02]  /*7d50*/  @!P1 SYNCS.PHASECHK.TRANS64 P1, [R7+URZ+0x10], R4 ;  /* 0x00001004070095a7 */ /* 0x000ea4000802007f */
[----:B--2---:R-:W-:Y:S05]  /*7d60*/  @!P1 BRA `(.L_x_166) ;  /* 0xfffffffc00f09947 */ /* 0x004fea000383ffff */
[----:B------:R-:W-:Y:S05]  /*7d70*/  BRA `(.L_x_186) ;  /* 0xfffffff000547947 */ /* 0x000fea000383ffff */
.L_x_175:
[----:B------:R-:W-:Y:S01]  /*7d80*/  BSSY B0, `(.L_x_187) ;  /* 0x0000006000007945 */ /* 0x000fe20003800000 */
[----:B------:R-:W-:-:S07]  /*7d90*/  IMAD.MOV.U32 R15, RZ, RZ, -0x1 ;  /* 0xffffffffff0f7424 */ /* 0x000fce00078e00ff */
[----:B------:R-:W-:Y:S05]  /*7da0*/  WARPSYNC.COLLECTIVE R15, `(.L_x_188) ;  /* 0x000000000f0c7348 */ /* 0x000fea0003c00000 */
[----:B------:R-:W-:Y:S02]  /*7db0*/  ELECT P6, UR62, PT ;  /* 0x00000000003e782f */ /* 0x000fe400038c0000 */
[----:B------:R-:W-:Y:S01]  /*7dc0*/  MOV R14, UR62 ;  /* 0x0000003e000e7c02 */ /* 0x000fe20008000f00 */
[----:B------:R-:W-:Y:S10]  /*7dd0*/  ENDCOLLECTIVE ;  /* 0x000000000000791b */ /* 0x000ff40003800000 */
.L_x_188:
[----:B------:R-:W-:Y:S05]  /*7de0*/  BSYNC B0 ;  /* 0x0000000000007941 */ /* 0x000fea0003800000 */
.L_x_187:
[----:B------:R-:W-:Y:S05]  /*7df0*/  BRA `(.L_x_189) ;  /* 0xfffffff800e87947 */ /* 0x000fea000383ffff */
.L_x_179:
[----:B0-----:R0:W1:Y:S02]  /*7e00*/  SYNCS.PHASECHK.TRANS64.TRYWAIT P0, [R7+URZ], R2 ;  /* 0x00000002070075a7 */ /* 0x001064000800017f */
[----:B-1----:R-:W-:Y:S05]  /*7e10*/  @!P0 NANOSLEEP.SYNCS 0x989680 ;  /* 0x009896800000895d */ /* 0x002fea0003900000 */
[----:B------:R-:W1:Y:S02]  /*7e20*/  @!P0 SYNCS.PHASECHK.TRANS64 P0, [R7+URZ], R2 ;  /* 0x00000002070085a7 */ /* 0x000e64000800007f */
[----:B-1----:R-:W-:Y:S05]  /*7e30*/  @!P0 BRA `(.L_x_179) ;  /* 0xfffffffc00f08947 */ /* 0x002fea000383ffff */
[----:B------:R-:W-:Y:S05]  /*7e40*/  BRA `(.L_x_190) ;  /* 0xfffffffc00247947 */ /* 0x000fea000383ffff */
.L_x_191:
[----:B------:R-:W-:-:S00]  /*7e50*/  BRA `(.L_x_191) ;  /* 0xfffffffc00fc7947 */ /* 0x000fc0000383ffff */
[----:B------:R-:W-:-:S00]  /*7e60*/  NOP ;  /* 0x0000000000007918 */ /* 0x000fc00000000000 */
        /* <DEDUP_REMOVED lines=9> */
.L_x_192:


//--------------------- .nv.global.init           --------------------------
	.section	.nv.global.init,"aw",@progbits
.nv.global.init:
	.type		$str$22,@object
	.size		$str$22,($str$23 - $str$22)
$str$22:
        /*0000*/ 	.byte	0x6b, 0x5f, 0x74, 0x69, 0x6c, 0x65, 0x5f, 0x63, 0x6f, 0x75, 0x6e, 0x74, 0x20, 0x3e, 0x3d, 0x20
        /*0010*/ 	.byte	0x31, 0x00
	.type		$str$23,@object
	.size		$str$23,(__unnamed_1 - $str$23)
$str$23:
        /*0012*/ 	.byte	0x2f, 0x74, 0x6d, 0x70, 0x2f, 0x63, 0x75, 0x74, 0x6c, 0x61, 0x73, 0x73, 0x5f, 0x73, 0x77, 0x65
        /*0022*/ 	.byte	0x65, 0x70, 0x5f, 0x73, 0x72, 0x63, 0x2f, 0x69, 0x6e, 0x63, 0x6c, 0x75, 0x64, 0x65, 0x2f, 0x63
        /*0032*/ 	.byte	0x75, 0x74, 0x6c, 0x61, 0x73, 0x73, 0x2f, 0x67, 0x65, 0x6d, 0x6d, 0x2f, 0x63, 0x6f, 0x6c, 0x6c
        /*0042*/ 	.byte	0x65, 0x63, 0x74, 0x69, 0x76, 0x65, 0x2f, 0x73, 0x6d, 0x39, 0x30, 0x5f, 0x6d, 0x6d, 0x61, 0x5f
        /*0052*/ 	.byte	0x74, 0x6d, 0x61, 0x5f, 0x67, 0x6d, 0x6d, 0x61, 0x5f, 0x73, 0x73, 0x5f, 0x77, 0x61, 0x72, 0x70
        /*0062*/ 	.byte	0x73, 0x70, 0x65, 0x63, 0x69, 0x61, 0x6c, 0x69, 0x7a, 0x65, 0x64, 0x2e, 0x68, 0x70, 0x70, 0x00
	.type		__unnamed_1,@object
	.size		__unnamed_1,(.L_0 - __unnamed_1)
__unnamed_1:
        /*0072*/ 	.byte	0x76, 0x6f, 0x69, 0x64, 0x20, 0x63, 0x75, 0x74, 0x6c, 0x61, 0x73, 0x73, 0x3a, 0x3a, 0x67, 0x65
        /* <DEDUP_REMOVED lines=176> */
        /*0b82*/ 	.byte	0x3a, 0x69, 0x64, 0x65, 0x6e, 0x74, 0x69, 0x74, 0x79, 0x5d, 0x00
.L_0:


//--------------------- .nv.shared._ZN7cutlass13device_kernelINS_4gemm6kernel13GemmUniversalIN4cute5tupleIJiiiiEEENS1_10collective13CollectiveMmaINS1_34MainloopSm90TmaGmmaWarpSpecializedILi2ENS5_IJNS4_1CILi1EEESB_SB_EEENS1_32KernelTmaWarpSpecializedPingpongEEENS5_IJNSA_ILi64EEENSA_ILi128EEESF_EEENS_10tfloat32_tENS5_IJlSB_lEEESI_SJ_NS4_8TiledMMAINS4_8MMA_AtomIJNS4_4SM904GMMA30MMA_64x128x8_F32TF32TF32_SS_TNILNSN_7ScaleInE1ELSP_1EEEEEENS4_6LayoutISC_NS5_IJNSA_ILi0EEEST_ST_EEEEENS5_IJNS4_10UnderscoreESW_SW_EEEEENS4_13SM90_TMA_LOADENS4_14ComposedLayoutINS4_7SwizzleILi3ELi4ELi3EEENS4_18smem_ptr_flag_bitsILi32EEENSS_INS5_IJNSA_ILi8EEENSA_ILi32EEEEEENS5_IJS16_SB_EEEEEEEvNS4_8identityESZ_S1A_vS1B_EENS_8epilogue10collective6detail29Sm90TmaWarpSpecializedAdapterINS1E_15DefaultEpilogueISI_SJ_SJ_NS1D_6thread17LinearCombinationISI_Li1EffLNS1I_9ScaleType4KindE0ELNS_15FloatRoundStyleE2ESI_EENS1_15EpilogueDefaultEEEEEvvEEEEvNT_6ParamsE --------------------------
	.section	.nv.shared._ZN7cutlass13device_kernelINS_4gemm6kernel13GemmUniversalIN4cute5tupleIJiiiiEEENS1_10collective13CollectiveMmaINS1_34MainloopSm90TmaGmmaWarpSpecializedILi2ENS5_IJNS4_1CILi1EEESB_SB_EEENS1_32KernelTmaWarpSpecializedPingpongEEENS5_IJNSA_ILi64EEENSA_ILi128EEESF_EEENS_10tfloat32_tENS5_IJlSB_lEEESI_SJ_NS4_8TiledMMAINS4_8MMA_AtomIJNS4_4SM904GMMA30MMA_64x128x8_F32TF32TF32_SS_TNILNSN_7ScaleInE1ELSP_1EEEEEENS4_6LayoutISC_NS5_IJNSA_ILi0EEEST_ST_EEEEENS5_IJNS4_10UnderscoreESW_SW_EEEEENS4_13SM90_TMA_LOADENS4_14ComposedLayoutINS4_7SwizzleILi3ELi4ELi3EEENS4_18smem_ptr_flag_bitsILi32EEENSS_INS5_IJNSA_ILi8EEENSA_ILi32EEEEEENS5_IJS16_SB_EEEEEEEvNS4_8identityESZ_S1A_vS1B_EENS_8epilogue10collective6detail29Sm90TmaWarpSpecializedAdapterINS1E_15DefaultEpilogueISI_SJ_SJ_NS1D_6thread17LinearCombinationISI_Li1EffLNS1I_9ScaleType4KindE0ELNS_15FloatRoundStyleE2ESI_EENS1_15EpilogueDefaultEEEEEvvEEEEvNT_6ParamsE,"aw",@nobits
	.sectionflags	@""
	.align	16
	.zero		1024


//--------------------- .nv.shared.reserved.0     --------------------------
	.section	.nv.shared.reserved.0,"aw",@nobits
	.weak		__nv_reservedSMEM_offset_0_alias
	.size		__nv_reservedSMEM_offset_0_alias, 0, 0
	.other		__nv_reservedSMEM_offset_0_alias,@"STO_CUDA_RESERVED_SHARED STV_DEFAULT"
__nv_reservedSMEM_offset_0_alias:
	.zero		0


//--------------------- .nv.global                --------------------------
	.section	.nv.global,"aw",@nobits
.nv.global:
	.type		_ZN40_INTERNAL_aadfe7dc_4_k_cu_a2ed9bab_216844cute1_E,@object
	.size		_ZN40_INTERNAL_aadfe7dc_4_k_cu_a2ed9bab_216844cute1_E,(_ZN40_INTERNAL_aadfe7dc_4_k_cu_a2ed9bab_216844cuda3std3__45__cpo6cbeginE - _ZN40_INTERNAL_aadfe7dc_4_k_cu_a2ed9bab_216844cute1_E)
_ZN40_INTERNAL_aadfe7dc_4_k_cu_a2ed9bab_216844cute1_E:
	.zero		1
	.type		_ZN40_INTERNAL_aadfe7dc_4_k_cu_a2ed9bab_216844cuda3std3__45__cpo6cbeginE,@object
	.size		_ZN40_INTERNAL_aadfe7dc_4_k_cu_a2ed9bab_216844cuda3std3__45__cpo6cbeginE,(_ZN40_INTERNAL_aadfe7dc_4_k_cu_a2ed9bab_216844cuda3std3__48in_placeE - _ZN40_INTERNAL_aadfe7dc_4_k_cu_a2ed9bab_216844cuda3std3__45__cpo6cbeginE)
_ZN40_INTERNAL_aadfe7dc_4_k_cu_a2ed9bab_216844cuda3std3__45__cpo6cbeginE:
	.zero		1
	.type		_ZN40_INTERNAL_aadfe7dc_4_k_cu_a2ed9bab_216844cuda3std3__48in_placeE,@object
	.size		_ZN40_INTERNAL_aadfe7dc_4_k_cu_a2ed9bab_216844cuda3std3__48in_placeE,(_ZN40_INTERNAL_aadfe7dc_4_k_cu_a2ed9bab_216844cuda3std6ranges3__45__cpo9iter_moveE - _ZN40_INTERNAL_aadfe7dc_4_k_cu_a2ed9bab_216844cuda3std3__48in_placeE)
_ZN40_INTERNAL_aadfe7dc_4_k_cu_a2ed9bab_216844cuda3std3__48in_placeE:
	.zero		1
	.type		_ZN40_INTERNAL_aadfe7dc_4_k_cu_a2ed9bab_216844cuda3std6ranges3__45__cpo9iter_moveE,@object
	.size		_ZN40_INTERNAL_aadfe7dc_4_k_cu_a2ed9bab_216844cuda3std6ranges3__45__cpo9iter_moveE,(_ZN40_INTERNAL_aadfe7dc_4_k_cu_a2ed9bab_216844cuda3std3__45__cpo5beginE - _ZN40_INTERNAL_aadfe7dc_4_k_cu_a2ed9bab_216844cuda3std6ranges3__45__cpo9iter_moveE)
_ZN40_INTERNAL_aadfe7dc_4_k_cu_a2ed9bab_216844cuda3std6ranges3__45__cpo9iter_moveE:
	.zero		1
	.type		_ZN40_INTERNAL_aadfe7dc_4_k_cu_a2ed9bab_216844cuda3std3__45__cpo5beginE,@object
	.size		_ZN40_INTERNAL_aadfe7dc_4_k_cu_a2ed9bab_216844cuda3std3__45__cpo5beginE,(_ZN40_INTERNAL_aadfe7dc_4_k_cu_a2ed9bab_216844cuda3std3__442_GLOBAL__N__aadfe7dc_4_k_cu_a2ed9bab_216846ignoreE - _ZN40_INTERNAL_aadfe7dc_4_k_cu_a2ed9bab_216844cuda3std3__45__cpo5beginE)
_ZN40_INTERNAL_aadfe7dc_4_k_cu_a2ed9bab_216844cuda3std3__45__cpo5beginE:
	.zero		1
	.type		_ZN40_INTERNAL_aadfe7dc_4_k_cu_a2ed9bab_216844cuda3std3__442_GLOBAL__N__aadfe7dc_4_k_cu_a2ed9bab_216846ignoreE,@object
	.size		_ZN40_INTERNAL_aadfe7dc_4_k_cu_a2ed9bab_216844cuda3std3__442_GLOBAL__N__aadfe7dc_4_k_cu_a2ed9bab_216846ignoreE,(_ZN40_INTERNAL_aadfe7dc_4_k_cu_a2ed9bab_216844cute7productE - _ZN40_INTERNAL_aadfe7dc_4_k_cu_a2ed9bab_216844cuda3std3__442_GLOBAL__N__aadfe7dc_4_k_cu_a2ed9bab_216846ignoreE)
_ZN40_INTERNAL_aadfe7dc_4_k_cu_a2ed9bab_216844cuda3std3__442_GLOBAL__N__aadfe7dc_4_k_cu_a2ed9bab_216846ignoreE:
	.zero		1
	.type		_ZN40_INTERNAL_aadfe7dc_4_k_cu_a2ed9bab_216844cute7productE,@object
	.size		_ZN40_INTERNAL_aadfe7dc_4_k_cu_a2ed9bab_216844cute7productE,(_ZN40_INTERNAL_aadfe7dc_4_k_cu_a2ed9bab_216844cuda3std3__45__cpo3endE - _ZN40_INTERNAL_aadfe7dc_4_k_cu_a2ed9bab_216844cute7productE)
_ZN40_INTERNAL_aadfe7dc_4_k_cu_a2ed9bab_216844cute7productE:
	.zero		1
	.type		_ZN40_INTERNAL_aadfe7dc_4_k_cu_a2ed9bab_216844cuda3std3__45__cpo3endE,@object
	.size		_ZN40_INTERNAL_aadfe7dc_4_k_cu_a2ed9bab_216844cuda3std3__45__cpo3endE,(_ZN40_INTERNAL_aadfe7dc_4_k_cu_a2ed9bab_216844cuda3std3__419piecewise_constructE - _ZN40_INTERNAL_aadfe7dc_4_k_cu_a2ed9bab_216844cuda3std3__45__cpo3endE)
_ZN40_INTERNAL_aadfe7dc_4_k_cu_a2ed9bab_216844cuda3std3__45__cpo3endE:
	.zero		1
	.type		_ZN40_INTERNAL_aadfe7dc_4_k_cu_a2ed9bab_216844cuda3std3__419piecewise_constructE,@object
	.size		_ZN40_INTERNAL_aadfe7dc_4_k_cu_a2ed9bab_216844cuda3std3__419piecewise_constructE,(_ZN40_INTERNAL_aadfe7dc_4_k_cu_a2ed9bab_216844cuda3std3__45__cpo4cendE - _ZN40_INTERNAL_aadfe7dc_4_k_cu_a2ed9bab_216844cuda3std3__419piecewise_constructE)
_ZN40_INTERNAL_aadfe7dc_4_k_cu_a2ed9bab_216844cuda3std3__419piecewise_constructE:
	.zero		1
	.type		_ZN40_INTERNAL_aadfe7dc_4_k_cu_a2ed9bab_216844cuda3std3__45__cpo4cendE,@object
	.size		_ZN40_INTERNAL_aadfe7dc_4_k_cu_a2ed9bab_216844cuda3std3__45__cpo4cendE,(_ZN40_INTERNAL_aadfe7dc_4_k_cu_a2ed9bab_216844cuda3std6ranges3__45__cpo4swapE - _ZN40_INTERNAL_aadfe7dc_4_k_cu_a2ed9bab_216844cuda3std3__45__cpo4cendE)
_ZN40_INTERNAL_aadfe7dc_4_k_cu_a2ed9bab_216844cuda3std3__45__cpo4cendE:
	.zero		1
	.type		_ZN40_INTERNAL_aadfe7dc_4_k_cu_a2ed9bab_216844cuda3std6ranges3__45__cpo4swapE,@object
	.size		_ZN40_INTERNAL_aadfe7dc_4_k_cu_a2ed9bab_216844cuda3std6ranges3__45__cpo4swapE,(.L_8 - _ZN40_INTERNAL_aadfe7dc_4_k_cu_a2ed9bab_216844cuda3std6ranges3__45__cpo4swapE)
_ZN40_INTERNAL_aadfe7dc_4_k_cu_a2ed9bab_216844cuda3std6ranges3__45__cpo4swapE:
	.zero		1
.L_8:


//--------------------- .nv.constant0._ZN7cutlass13device_kernelINS_4gemm6kernel13GemmUniversalIN4cute5tupleIJiiiiEEENS1_10collective13CollectiveMmaINS1_34MainloopSm90TmaGmmaWarpSpecializedILi2ENS5_IJNS4_1CILi1EEESB_SB_EEENS1_32KernelTmaWarpSpecializedPingpongEEENS5_IJNSA_ILi64EEENSA_ILi128EEESF_EEENS_10tfloat32_tENS5_IJlSB_lEEESI_SJ_NS4_8TiledMMAINS4_8MMA_AtomIJNS4_4SM904GMMA30MMA_64x128x8_F32TF32TF32_SS_TNILNSN_7ScaleInE1ELSP_1EEEEEENS4_6LayoutISC_NS5_IJNSA_ILi0EEEST_ST_EEEEENS5_IJNS4_10UnderscoreESW_SW_EEEEENS4_13SM90_TMA_LOADENS4_14ComposedLayoutINS4_7SwizzleILi3ELi4ELi3EEENS4_18smem_ptr_flag_bitsILi32EEENSS_INS5_IJNSA_ILi8EEENSA_ILi32EEEEEENS5_IJS16_SB_EEEEEEEvNS4_8identityESZ_S1A_vS1B_EENS_8epilogue10collective6detail29Sm90TmaWarpSpecializedAdapterINS1E_15DefaultEpilogueISI_SJ_SJ_NS1D_6thread17LinearCombinationISI_Li1EffLNS1I_9ScaleType4KindE0ELNS_15FloatRoundStyleE2ESI_EENS1_15EpilogueDefaultEEEEEvvEEEEvNT_6ParamsE --------------------------
	.section	.nv.constant0._ZN7cutlass13device_kernelINS_4gemm6kernel13GemmUniversalIN4cute5tupleIJiiiiEEENS1_10collective13CollectiveMmaINS1_34MainloopSm90TmaGmmaWarpSpecializedILi2ENS5_IJNS4_1CILi1EEESB_SB_EEENS1_32KernelTmaWarpSpecializedPingpongEEENS5_IJNSA_ILi64EEENSA_ILi128EEESF_EEENS_10tfloat32_tENS5_IJlSB_lEEESI_SJ_NS4_8TiledMMAINS4_8MMA_AtomIJNS4_4SM904GMMA30MMA_64x128x8_F32TF32TF32_SS_TNILNSN_7ScaleInE1ELSP_1EEEEEENS4_6LayoutISC_NS5_IJNSA_ILi0EEEST_ST_EEEEENS5_IJNS4_10UnderscoreESW_SW_EEEEENS4_13SM90_TMA_LOADENS4_14ComposedLayoutINS4_7SwizzleILi3ELi4ELi3EEENS4_18smem_ptr_flag_bitsILi32EEENSS_INS5_IJNSA_ILi8EEENSA_ILi32EEEEEENS5_IJS16_SB_EEEEEEEvNS4_8identityESZ_S1A_vS1B_EENS_8epilogue10collective6detail29Sm90TmaWarpSpecializedAdapterINS1E_15DefaultEpilogueISI_SJ_SJ_NS1D_6thread17LinearCombinationISI_Li1EffLNS1I_9ScaleType4KindE0ELNS_15FloatRoundStyleE2ESI_EENS1_15EpilogueDefaultEEEEEvvEEEEvNT_6ParamsE,"a",@progbits
	.sectionflags	@""
	.align	4
.nv.constant0._ZN7cutlass13device_kernelINS_4gemm6kernel13GemmUniversalIN4cute5tupleIJiiiiEEENS1_10collective13CollectiveMmaINS1_34MainloopSm90TmaGmmaWarpSpecializedILi2ENS5_IJNS4_1CILi1EEESB_SB_EEENS1_32KernelTmaWarpSpecializedPingpongEEENS5_IJNSA_ILi64EEENSA_ILi128EEESF_EEENS_10tfloat32_tENS5_IJlSB_lEEESI_SJ_NS4_8TiledMMAINS4_8MMA_AtomIJNS4_4SM904GMMA30MMA_64x128x8_F32TF32TF32_SS_TNILNSN_7ScaleInE1ELSP_1EEEEEENS4_6LayoutISC_NS5_IJNSA_ILi0EEEST_ST_EEEEENS5_IJNS4_10UnderscoreESW_SW_EEEEENS4_13SM90_TMA_LOADENS4_14ComposedLayoutINS4_7SwizzleILi3ELi4ELi3EEENS4_18smem_ptr_flag_bitsILi32EEENSS_INS5_IJNSA_ILi8EEENSA_ILi32EEEEEENS5_IJS16_SB_EEEEEEEvNS4_8identityESZ_S1A_vS1B_EENS_8epilogue10collective6detail29Sm90TmaWarpSpecializedAdapterINS1E_15DefaultEpilogueISI_SJ_SJ_NS1D_6thread17LinearCombinationISI_Li1EffLNS1I_9ScaleType4KindE0ELNS_15FloatRoundStyleE2ESI_EENS1_15EpilogueDefaultEEEEEvvEEEEvNT_6ParamsE:
	.zero		1664


//--------------------- SYMBOLS --------------------------

	.type		.nv.reservedSmem.offset0,@object
	.size		.nv.reservedSmem.offset0,0x4
	.type		__assertfail,@function
